//
// Generated by NVIDIA NVVM Compiler
//
// Compiler Build ID: CL-36424714
// Cuda compilation tools, release 13.0, V13.0.88
// Based on NVVM 20.0.0
//

.version 9.0
.target sm_100
.address_size 64

	// .globl	_Z3TSPPiS_Pmmmm
.extern .func  (.param .b32 func_retval0) vprintf
(
	.param .b64 vprintf_param_0,
	.param .b64 vprintf_param_1
)
;
.extern .func  (.param .b64 func_retval0) malloc
(
	.param .b64 malloc_param_0
)
;
.extern .func free
(
	.param .b64 free_param_0
)
;
.global .align 1 .b8 $str$2[2] = {10};
.global .align 1 .b8 $str$3[8] = {37, 50, 100, 47, 37, 50, 100};
.global .align 1 .b8 $str$4[4] = {32, 37, 100};
.global .align 1 .b8 $str$5[10] = {76, 105, 115, 116, 32, 102, 117, 108, 108};
.global .align 1 .b8 $str$6[18] = {73, 110, 118, 97, 108, 105, 100, 32, 105, 110, 100, 101, 120, 32, 37, 100, 10};
.global .align 1 .b8 $str$7[74] = {84, 104, 114, 101, 97, 100, 32, 37, 100, 32, 124, 32, 112, 101, 114, 109, 117, 116, 97, 116, 105, 111, 110, 115, 95, 112, 101, 114, 95, 116, 104, 114, 101, 97, 100, 58, 32, 37, 108, 100, 32, 124, 32, 112, 101, 114, 109, 95, 105, 100, 120, 58, 32, 37, 108, 100, 32, 124, 32, 115, 116, 111, 112, 95, 105, 100, 120, 58, 32, 37, 108, 100, 10};

.visible .entry _Z3TSPPiS_Pmmmm(
	.param .u64 .ptr .align 1 _Z3TSPPiS_Pmmmm_param_0,
	.param .u64 .ptr .align 1 _Z3TSPPiS_Pmmmm_param_1,
	.param .u64 .ptr .align 1 _Z3TSPPiS_Pmmmm_param_2,
	.param .u64 _Z3TSPPiS_Pmmmm_param_3,
	.param .u64 _Z3TSPPiS_Pmmmm_param_4,
	.param .u64 _Z3TSPPiS_Pmmmm_param_5
)
{
	.local .align 16 .b8 	__local_depot0[64];
	.reg .b64 	%SP;
	.reg .b64 	%SPL;
	.reg .pred 	%p<79>;
	.reg .b32 	%r<386>;
	.reg .b64 	%rd<368>;

	mov.u64 	%SPL, __local_depot0;
	cvta.local.u64 	%SP, %SPL;
	ld.param.u64 	%rd54, [_Z3TSPPiS_Pmmmm_param_0];
	ld.param.u64 	%rd51, [_Z3TSPPiS_Pmmmm_param_3];
	ld.param.u64 	%rd52, [_Z3TSPPiS_Pmmmm_param_4];
	ld.param.u64 	%rd53, [_Z3TSPPiS_Pmmmm_param_5];
	cvta.to.global.u64 	%rd1, %rd54;
	add.u64 	%rd55, %SP, 0;
	add.u64 	%rd2, %SPL, 0;
	add.u64 	%rd3, %SPL, 0;
	add.u64 	%rd4, %SPL, 0;
	add.u64 	%rd5, %SPL, 0;
	add.u64 	%rd6, %SPL, 0;
	add.u64 	%rd7, %SPL, 0;
	add.u64 	%rd8, %SPL, 0;
	mov.u32 	%r1, %tid.x;
	or.b64  	%rd62, %rd51, %rd52;
	and.b64  	%rd63, %rd62, -4294967296;
	setp.ne.s64 	%p1, %rd63, 0;
	@%p1 bra 	$L__BB0_2;
	cvt.u32.u64 	%r102, %rd52;
	cvt.u32.u64 	%r103, %rd51;
	div.u32 	%r104, %r103, %r102;
	cvt.u64.u32 	%rd356, %r104;
	bra.uni 	$L__BB0_3;
$L__BB0_2:
	div.u64 	%rd356, %rd51, %rd52;
$L__BB0_3:
	cvt.u64.u32 	%rd12, %r1;
	mul.lo.s64 	%rd364, %rd356, %rd12;
	add.s32 	%r105, %r1, 1;
	cvt.u64.u32 	%rd64, %r105;
	mul.lo.s64 	%rd65, %rd356, %rd64;
	add.s64 	%rd66, %rd52, -1;
	setp.eq.s64 	%p2, %rd66, %rd12;
	selp.b64 	%rd14, %rd51, %rd65, %p2;
	cvt.u32.u64 	%r3, %rd53;
	{ // callseq 0, 0
	.param .b64 param0;
	st.param.b64 	[param0], 16;
	.param .b64 retval0;
	call.uni (retval0), 
	malloc, 
	(
	param0
	);
	ld.param.b64 	%rd67, [retval0];
	} // callseq 0
	shl.b64 	%rd68, %rd53, 32;
	shr.s64 	%rd16, %rd68, 30;
	{ // callseq 1, 0
	.param .b64 param0;
	st.param.b64 	[param0], %rd16;
	.param .b64 retval0;
	call.uni (retval0), 
	malloc, 
	(
	param0
	);
	ld.param.b64 	%rd69, [retval0];
	} // callseq 1
	st.u64 	[%rd67], %rd69;
	mov.b32 	%r4, 0;
	st.v2.u32 	[%rd67+8], {%r3, %r4};
	setp.lt.s32 	%p3, %r3, 1;
	@%p3 bra 	$L__BB0_12;
	mov.b32 	%r342, 0;
$L__BB0_5:
	ld.v2.u32 	{%r107, %r6}, [%rd67+8];
	setp.lt.s32 	%p4, %r6, %r107;
	@%p4 bra 	$L__BB0_10;
	mov.u64 	%rd71, $str$5;
	cvta.global.u64 	%rd72, %rd71;
	{ // callseq 2, 0
	.param .b64 param0;
	st.param.b64 	[param0], %rd72;
	.param .b64 param1;
	st.param.b64 	[param1], 0;
	.param .b32 retval0;
	call.uni (retval0), 
	vprintf, 
	(
	param0, 
	param1
	);
	ld.param.b32 	%r108, [retval0];
	} // callseq 2
	ld.v2.u32 	{%r110, %r111}, [%rd67+8];
	st.local.v2.u32 	[%rd8], {%r111, %r110};
	mov.u64 	%rd73, $str$3;
	cvta.global.u64 	%rd74, %rd73;
	{ // callseq 3, 0
	.param .b64 param0;
	st.param.b64 	[param0], %rd74;
	.param .b64 param1;
	st.param.b64 	[param1], %rd55;
	.param .b32 retval0;
	call.uni (retval0), 
	vprintf, 
	(
	param0, 
	param1
	);
	ld.param.b32 	%r112, [retval0];
	} // callseq 3
	ld.u32 	%r114, [%rd67+12];
	setp.lt.s32 	%p5, %r114, 1;
	@%p5 bra 	$L__BB0_9;
	mov.b32 	%r343, 0;
$L__BB0_8:
	ld.u64 	%rd76, [%rd67];
	mul.wide.u32 	%rd77, %r343, 4;
	add.s64 	%rd78, %rd76, %rd77;
	ld.u32 	%r116, [%rd78];
	st.local.u32 	[%rd8], %r116;
	mov.u64 	%rd79, $str$4;
	cvta.global.u64 	%rd80, %rd79;
	{ // callseq 4, 0
	.param .b64 param0;
	st.param.b64 	[param0], %rd80;
	.param .b64 param1;
	st.param.b64 	[param1], %rd55;
	.param .b32 retval0;
	call.uni (retval0), 
	vprintf, 
	(
	param0, 
	param1
	);
	ld.param.b32 	%r117, [retval0];
	} // callseq 4
	add.s32 	%r343, %r343, 1;
	ld.u32 	%r119, [%rd67+12];
	setp.lt.s32 	%p6, %r343, %r119;
	@%p6 bra 	$L__BB0_8;
$L__BB0_9:
	mov.u64 	%rd82, $str$2;
	cvta.global.u64 	%rd83, %rd82;
	{ // callseq 5, 0
	.param .b64 param0;
	st.param.b64 	[param0], %rd83;
	.param .b64 param1;
	st.param.b64 	[param1], 0;
	.param .b32 retval0;
	call.uni (retval0), 
	vprintf, 
	(
	param0, 
	param1
	);
	ld.param.b32 	%r120, [retval0];
	} // callseq 5
	bra.uni 	$L__BB0_11;
$L__BB0_10:
	ld.u64 	%rd84, [%rd67];
	add.s32 	%r122, %r6, 1;
	st.u32 	[%rd67+12], %r122;
	mul.wide.s32 	%rd85, %r6, 4;
	add.s64 	%rd86, %rd84, %rd85;
	st.u32 	[%rd86], %r342;
$L__BB0_11:
	add.s32 	%r342, %r342, 1;
	setp.ne.s32 	%p7, %r342, %r3;
	@%p7 bra 	$L__BB0_5;
$L__BB0_12:
	{ // callseq 6, 0
	.param .b64 param0;
	st.param.b64 	[param0], 16;
	.param .b64 retval0;
	call.uni (retval0), 
	malloc, 
	(
	param0
	);
	ld.param.b64 	%rd87, [retval0];
	} // callseq 6
	{ // callseq 7, 0
	.param .b64 param0;
	st.param.b64 	[param0], %rd16;
	.param .b64 retval0;
	call.uni (retval0), 
	malloc, 
	(
	param0
	);
	ld.param.b64 	%rd88, [retval0];
	} // callseq 7
	st.u64 	[%rd87], %rd88;
	mov.b32 	%r123, 0;
	st.v2.u32 	[%rd87+8], {%r3, %r123};
	setp.gt.s32 	%p8, %r3, 1;
	@%p8 bra 	$L__BB0_14;
	ld.u32 	%r355, [%rd67+12];
	bra.uni 	$L__BB0_46;
$L__BB0_14:
	mov.b32 	%r344, 1;
	mov.b32 	%r345, 0;
	mov.u64 	%rd357, %rd364;
$L__BB0_15:
	mov.u32 	%r12, %r344;
	not.b32 	%r127, %r345;
	add.s32 	%r13, %r127, %r3;
	sub.s32 	%r128, %r3, %r345;
	add.s32 	%r129, %r128, -2;
	and.b32  	%r14, %r13, 3;
	setp.lt.u32 	%p9, %r129, 3;
	mov.b64 	%rd361, 1;
	mov.b32 	%r347, 1;
	@%p9 bra 	$L__BB0_18;
	and.b32  	%r15, %r13, -4;
	mov.b64 	%rd361, 1;
	mov.b32 	%r347, 1;
$L__BB0_17:
	cvt.u64.u32 	%rd93, %r347;
	mul.lo.s64 	%rd94, %rd361, %rd93;
	add.s32 	%r131, %r347, 1;
	cvt.u64.u32 	%rd95, %r131;
	mul.lo.s64 	%rd96, %rd94, %rd95;
	add.s32 	%r132, %r347, 2;
	cvt.u64.u32 	%rd97, %r132;
	mul.lo.s64 	%rd98, %rd96, %rd97;
	add.s32 	%r133, %r347, 3;
	cvt.u64.u32 	%rd99, %r133;
	mul.lo.s64 	%rd361, %rd98, %rd99;
	add.s32 	%r347, %r347, 4;
	setp.ne.s32 	%p10, %r133, %r15;
	@%p10 bra 	$L__BB0_17;
$L__BB0_18:
	setp.eq.s32 	%p11, %r14, 0;
	@%p11 bra 	$L__BB0_22;
	cvt.u64.u32 	%rd100, %r347;
	mul.lo.s64 	%rd361, %rd361, %rd100;
	setp.eq.s32 	%p12, %r14, 1;
	@%p12 bra 	$L__BB0_22;
	add.s32 	%r134, %r347, 1;
	cvt.u64.u32 	%rd101, %r134;
	mul.lo.s64 	%rd361, %rd361, %rd101;
	setp.eq.s32 	%p13, %r14, 2;
	@%p13 bra 	$L__BB0_22;
	add.s32 	%r135, %r347, 2;
	cvt.u64.u32 	%rd102, %r135;
	mul.lo.s64 	%rd361, %rd361, %rd102;
$L__BB0_22:
	or.b64  	%rd103, %rd357, %rd361;
	and.b64  	%rd104, %rd103, -4294967296;
	setp.ne.s64 	%p14, %rd104, 0;
	@%p14 bra 	$L__BB0_24;
	cvt.u32.u64 	%r136, %rd361;
	cvt.u32.u64 	%r137, %rd357;
	div.u32 	%r138, %r137, %r136;
	mul.lo.s32 	%r139, %r138, %r136;
	sub.s32 	%r140, %r137, %r139;
	cvt.u64.u32 	%rd362, %r138;
	cvt.u64.u32 	%rd357, %r140;
	bra.uni 	$L__BB0_25;
$L__BB0_24:
	div.u64 	%rd362, %rd357, %rd361;
	mul.lo.s64 	%rd105, %rd362, %rd361;
	sub.s64 	%rd357, %rd357, %rd105;
$L__BB0_25:
	cvt.u32.u64 	%r352, %rd362;
	setp.lt.s32 	%p15, %r352, 0;
	@%p15 bra 	$L__BB0_27;
	ld.u32 	%r141, [%rd67+12];
	setp.gt.s32 	%p16, %r141, %r352;
	@%p16 bra 	$L__BB0_31;
$L__BB0_27:
	add.u64 	%rd106, %SP, 16;
	add.u64 	%rd107, %SPL, 16;
	st.local.u32 	[%rd107], %r352;
	mov.u64 	%rd108, $str$6;
	cvta.global.u64 	%rd109, %rd108;
	{ // callseq 8, 0
	.param .b64 param0;
	st.param.b64 	[param0], %rd109;
	.param .b64 param1;
	st.param.b64 	[param1], %rd106;
	.param .b32 retval0;
	call.uni (retval0), 
	vprintf, 
	(
	param0, 
	param1
	);
	ld.param.b32 	%r142, [retval0];
	} // callseq 8
	ld.v2.u32 	{%r144, %r145}, [%rd67+8];
	st.local.v2.u32 	[%rd7], {%r145, %r144};
	mov.u64 	%rd110, $str$3;
	cvta.global.u64 	%rd111, %rd110;
	add.u64 	%rd112, %SP, 0;
	{ // callseq 9, 0
	.param .b64 param0;
	st.param.b64 	[param0], %rd111;
	.param .b64 param1;
	st.param.b64 	[param1], %rd112;
	.param .b32 retval0;
	call.uni (retval0), 
	vprintf, 
	(
	param0, 
	param1
	);
	ld.param.b32 	%r146, [retval0];
	} // callseq 9
	ld.u32 	%r148, [%rd67+12];
	setp.lt.s32 	%p17, %r148, 1;
	@%p17 bra 	$L__BB0_30;
	mov.b32 	%r348, 0;
$L__BB0_29:
	ld.u64 	%rd113, [%rd67];
	mul.wide.u32 	%rd114, %r348, 4;
	add.s64 	%rd115, %rd113, %rd114;
	ld.u32 	%r150, [%rd115];
	st.local.u32 	[%rd7], %r150;
	mov.u64 	%rd116, $str$4;
	cvta.global.u64 	%rd117, %rd116;
	add.u64 	%rd118, %SP, 0;
	{ // callseq 10, 0
	.param .b64 param0;
	st.param.b64 	[param0], %rd117;
	.param .b64 param1;
	st.param.b64 	[param1], %rd118;
	.param .b32 retval0;
	call.uni (retval0), 
	vprintf, 
	(
	param0, 
	param1
	);
	ld.param.b32 	%r151, [retval0];
	} // callseq 10
	add.s32 	%r348, %r348, 1;
	ld.u32 	%r153, [%rd67+12];
	setp.lt.s32 	%p18, %r348, %r153;
	@%p18 bra 	$L__BB0_29;
$L__BB0_30:
	mov.u64 	%rd119, $str$2;
	cvta.global.u64 	%rd120, %rd119;
	{ // callseq 11, 0
	.param .b64 param0;
	st.param.b64 	[param0], %rd120;
	.param .b64 param1;
	st.param.b64 	[param1], 0;
	.param .b32 retval0;
	call.uni (retval0), 
	vprintf, 
	(
	param0, 
	param1
	);
	ld.param.b32 	%r154, [retval0];
	} // callseq 11
$L__BB0_31:
	ld.v2.u32 	{%r156, %r22}, [%rd87+8];
	setp.lt.s32 	%p19, %r22, %r156;
	@%p19 bra 	$L__BB0_36;
	mov.u64 	%rd121, $str$5;
	cvta.global.u64 	%rd122, %rd121;
	{ // callseq 12, 0
	.param .b64 param0;
	st.param.b64 	[param0], %rd122;
	.param .b64 param1;
	st.param.b64 	[param1], 0;
	.param .b32 retval0;
	call.uni (retval0), 
	vprintf, 
	(
	param0, 
	param1
	);
	ld.param.b32 	%r157, [retval0];
	} // callseq 12
	ld.v2.u32 	{%r159, %r160}, [%rd87+8];
	st.local.v2.u32 	[%rd6], {%r160, %r159};
	mov.u64 	%rd123, $str$3;
	cvta.global.u64 	%rd124, %rd123;
	add.u64 	%rd125, %SP, 0;
	{ // callseq 13, 0
	.param .b64 param0;
	st.param.b64 	[param0], %rd124;
	.param .b64 param1;
	st.param.b64 	[param1], %rd125;
	.param .b32 retval0;
	call.uni (retval0), 
	vprintf, 
	(
	param0, 
	param1
	);
	ld.param.b32 	%r161, [retval0];
	} // callseq 13
	ld.u32 	%r163, [%rd87+12];
	setp.lt.s32 	%p20, %r163, 1;
	@%p20 bra 	$L__BB0_35;
	mov.b32 	%r349, 0;
$L__BB0_34:
	ld.u64 	%rd126, [%rd87];
	mul.wide.u32 	%rd127, %r349, 4;
	add.s64 	%rd128, %rd126, %rd127;
	ld.u32 	%r165, [%rd128];
	st.local.u32 	[%rd6], %r165;
	mov.u64 	%rd129, $str$4;
	cvta.global.u64 	%rd130, %rd129;
	add.u64 	%rd131, %SP, 0;
	{ // callseq 14, 0
	.param .b64 param0;
	st.param.b64 	[param0], %rd130;
	.param .b64 param1;
	st.param.b64 	[param1], %rd131;
	.param .b32 retval0;
	call.uni (retval0), 
	vprintf, 
	(
	param0, 
	param1
	);
	ld.param.b32 	%r166, [retval0];
	} // callseq 14
	add.s32 	%r349, %r349, 1;
	ld.u32 	%r168, [%rd87+12];
	setp.lt.s32 	%p21, %r349, %r168;
	@%p21 bra 	$L__BB0_34;
$L__BB0_35:
	mov.u64 	%rd132, $str$2;
	cvta.global.u64 	%rd133, %rd132;
	{ // callseq 15, 0
	.param .b64 param0;
	st.param.b64 	[param0], %rd133;
	.param .b64 param1;
	st.param.b64 	[param1], 0;
	.param .b32 retval0;
	call.uni (retval0), 
	vprintf, 
	(
	param0, 
	param1
	);
	ld.param.b32 	%r169, [retval0];
	} // callseq 15
	bra.uni 	$L__BB0_37;
$L__BB0_36:
	ld.u64 	%rd134, [%rd67];
	shl.b64 	%rd135, %rd362, 32;
	shr.s64 	%rd136, %rd135, 30;
	add.s64 	%rd137, %rd134, %rd136;
	ld.u32 	%r171, [%rd137];
	ld.u64 	%rd138, [%rd87];
	add.s32 	%r172, %r22, 1;
	st.u32 	[%rd87+12], %r172;
	mul.wide.s32 	%rd139, %r22, 4;
	add.s64 	%rd140, %rd138, %rd139;
	st.u32 	[%rd140], %r171;
$L__BB0_37:
	@%p15 bra 	$L__BB0_39;
	ld.u32 	%r353, [%rd67+12];
	setp.gt.s32 	%p23, %r353, %r352;
	@%p23 bra 	$L__BB0_43;
$L__BB0_39:
	add.u64 	%rd141, %SP, 16;
	add.u64 	%rd142, %SPL, 16;
	st.local.u32 	[%rd142], %r352;
	mov.u64 	%rd143, $str$6;
	cvta.global.u64 	%rd144, %rd143;
	{ // callseq 16, 0
	.param .b64 param0;
	st.param.b64 	[param0], %rd144;
	.param .b64 param1;
	st.param.b64 	[param1], %rd141;
	.param .b32 retval0;
	call.uni (retval0), 
	vprintf, 
	(
	param0, 
	param1
	);
	ld.param.b32 	%r173, [retval0];
	} // callseq 16
	ld.v2.u32 	{%r175, %r176}, [%rd67+8];
	st.local.v2.u32 	[%rd5], {%r176, %r175};
	mov.u64 	%rd145, $str$3;
	cvta.global.u64 	%rd146, %rd145;
	add.u64 	%rd147, %SP, 0;
	{ // callseq 17, 0
	.param .b64 param0;
	st.param.b64 	[param0], %rd146;
	.param .b64 param1;
	st.param.b64 	[param1], %rd147;
	.param .b32 retval0;
	call.uni (retval0), 
	vprintf, 
	(
	param0, 
	param1
	);
	ld.param.b32 	%r177, [retval0];
	} // callseq 17
	ld.u32 	%r179, [%rd67+12];
	setp.lt.s32 	%p24, %r179, 1;
	@%p24 bra 	$L__BB0_42;
	mov.b32 	%r350, 0;
$L__BB0_41:
	ld.u64 	%rd148, [%rd67];
	mul.wide.u32 	%rd149, %r350, 4;
	add.s64 	%rd150, %rd148, %rd149;
	ld.u32 	%r181, [%rd150];
	st.local.u32 	[%rd5], %r181;
	mov.u64 	%rd151, $str$4;
	cvta.global.u64 	%rd152, %rd151;
	add.u64 	%rd153, %SP, 0;
	{ // callseq 18, 0
	.param .b64 param0;
	st.param.b64 	[param0], %rd152;
	.param .b64 param1;
	st.param.b64 	[param1], %rd153;
	.param .b32 retval0;
	call.uni (retval0), 
	vprintf, 
	(
	param0, 
	param1
	);
	ld.param.b32 	%r182, [retval0];
	} // callseq 18
	add.s32 	%r350, %r350, 1;
	ld.u32 	%r184, [%rd67+12];
	setp.lt.s32 	%p25, %r350, %r184;
	@%p25 bra 	$L__BB0_41;
$L__BB0_42:
	mov.u64 	%rd154, $str$2;
	cvta.global.u64 	%rd155, %rd154;
	{ // callseq 19, 0
	.param .b64 param0;
	st.param.b64 	[param0], %rd155;
	.param .b64 param1;
	st.param.b64 	[param1], 0;
	.param .b32 retval0;
	call.uni (retval0), 
	vprintf, 
	(
	param0, 
	param1
	);
	ld.param.b32 	%r185, [retval0];
	} // callseq 19
	ld.u32 	%r353, [%rd67+12];
$L__BB0_43:
	add.s32 	%r187, %r353, -1;
	setp.le.s32 	%p26, %r187, %r352;
	@%p26 bra 	$L__BB0_45;
$L__BB0_44:
	ld.u64 	%rd156, [%rd67];
	add.s32 	%r31, %r352, 1;
	mul.wide.s32 	%rd157, %r352, 4;
	add.s64 	%rd158, %rd156, %rd157;
	ld.u32 	%r188, [%rd158+4];
	st.u32 	[%rd158], %r188;
	ld.u32 	%r353, [%rd67+12];
	add.s32 	%r189, %r353, -1;
	setp.lt.s32 	%p27, %r31, %r189;
	mov.u32 	%r352, %r31;
	@%p27 bra 	$L__BB0_44;
$L__BB0_45:
	add.s32 	%r355, %r353, -1;
	st.u32 	[%rd67+12], %r355;
	setp.ne.s64 	%p28, %rd357, 0;
	add.s32 	%r344, %r12, 1;
	setp.lt.s32 	%p29, %r344, %r3;
	and.pred  	%p30, %p28, %p29;
	mov.u32 	%r345, %r12;
	@%p30 bra 	$L__BB0_15;
$L__BB0_46:
	setp.lt.s32 	%p31, %r355, 1;
	@%p31 bra 	$L__BB0_60;
	add.u64 	%rd33, %SPL, 8;
	mov.b32 	%r356, 0;
	mov.u64 	%rd174, $str$5;
	mov.u64 	%rd176, $str$3;
	add.u64 	%rd178, %SP, 0;
	mov.u64 	%rd182, $str$4;
	mov.u64 	%rd185, $str$2;
$L__BB0_48:
	setp.lt.s32 	%p32, %r356, %r355;
	@%p32 bra 	$L__BB0_53;
	st.local.u32 	[%rd33], %r356;
	mov.u64 	%rd160, $str$6;
	cvta.global.u64 	%rd161, %rd160;
	add.u64 	%rd162, %SP, 8;
	{ // callseq 20, 0
	.param .b64 param0;
	st.param.b64 	[param0], %rd161;
	.param .b64 param1;
	st.param.b64 	[param1], %rd162;
	.param .b32 retval0;
	call.uni (retval0), 
	vprintf, 
	(
	param0, 
	param1
	);
	ld.param.b32 	%r191, [retval0];
	} // callseq 20
	ld.v2.u32 	{%r193, %r194}, [%rd67+8];
	st.local.v2.u32 	[%rd4], {%r194, %r193};
	mov.u64 	%rd163, $str$3;
	cvta.global.u64 	%rd164, %rd163;
	add.u64 	%rd165, %SP, 0;
	{ // callseq 21, 0
	.param .b64 param0;
	st.param.b64 	[param0], %rd164;
	.param .b64 param1;
	st.param.b64 	[param1], %rd165;
	.param .b32 retval0;
	call.uni (retval0), 
	vprintf, 
	(
	param0, 
	param1
	);
	ld.param.b32 	%r195, [retval0];
	} // callseq 21
	ld.u32 	%r197, [%rd67+12];
	setp.lt.s32 	%p33, %r197, 1;
	@%p33 bra 	$L__BB0_52;
	mov.b32 	%r357, 0;
$L__BB0_51:
	ld.u64 	%rd166, [%rd67];
	mul.wide.u32 	%rd167, %r357, 4;
	add.s64 	%rd168, %rd166, %rd167;
	ld.u32 	%r199, [%rd168];
	st.local.u32 	[%rd4], %r199;
	mov.u64 	%rd169, $str$4;
	cvta.global.u64 	%rd170, %rd169;
	add.u64 	%rd171, %SP, 0;
	{ // callseq 22, 0
	.param .b64 param0;
	st.param.b64 	[param0], %rd170;
	.param .b64 param1;
	st.param.b64 	[param1], %rd171;
	.param .b32 retval0;
	call.uni (retval0), 
	vprintf, 
	(
	param0, 
	param1
	);
	ld.param.b32 	%r200, [retval0];
	} // callseq 22
	add.s32 	%r357, %r357, 1;
	ld.u32 	%r202, [%rd67+12];
	setp.lt.s32 	%p34, %r357, %r202;
	@%p34 bra 	$L__BB0_51;
$L__BB0_52:
	mov.u64 	%rd172, $str$2;
	cvta.global.u64 	%rd173, %rd172;
	{ // callseq 23, 0
	.param .b64 param0;
	st.param.b64 	[param0], %rd173;
	.param .b64 param1;
	st.param.b64 	[param1], 0;
	.param .b32 retval0;
	call.uni (retval0), 
	vprintf, 
	(
	param0, 
	param1
	);
	ld.param.b32 	%r203, [retval0];
	} // callseq 23
$L__BB0_53:
	ld.v2.u32 	{%r205, %r41}, [%rd87+8];
	setp.lt.s32 	%p35, %r41, %r205;
	@%p35 bra 	$L__BB0_58;
	cvta.global.u64 	%rd175, %rd174;
	{ // callseq 24, 0
	.param .b64 param0;
	st.param.b64 	[param0], %rd175;
	.param .b64 param1;
	st.param.b64 	[param1], 0;
	.param .b32 retval0;
	call.uni (retval0), 
	vprintf, 
	(
	param0, 
	param1
	);
	ld.param.b32 	%r206, [retval0];
	} // callseq 24
	ld.v2.u32 	{%r208, %r209}, [%rd87+8];
	st.local.v2.u32 	[%rd3], {%r209, %r208};
	cvta.global.u64 	%rd177, %rd176;
	{ // callseq 25, 0
	.param .b64 param0;
	st.param.b64 	[param0], %rd177;
	.param .b64 param1;
	st.param.b64 	[param1], %rd178;
	.param .b32 retval0;
	call.uni (retval0), 
	vprintf, 
	(
	param0, 
	param1
	);
	ld.param.b32 	%r210, [retval0];
	} // callseq 25
	ld.u32 	%r212, [%rd87+12];
	setp.lt.s32 	%p36, %r212, 1;
	@%p36 bra 	$L__BB0_57;
	mov.b32 	%r358, 0;
$L__BB0_56:
	ld.u64 	%rd179, [%rd87];
	mul.wide.u32 	%rd180, %r358, 4;
	add.s64 	%rd181, %rd179, %rd180;
	ld.u32 	%r214, [%rd181];
	st.local.u32 	[%rd3], %r214;
	cvta.global.u64 	%rd183, %rd182;
	{ // callseq 26, 0
	.param .b64 param0;
	st.param.b64 	[param0], %rd183;
	.param .b64 param1;
	st.param.b64 	[param1], %rd178;
	.param .b32 retval0;
	call.uni (retval0), 
	vprintf, 
	(
	param0, 
	param1
	);
	ld.param.b32 	%r215, [retval0];
	} // callseq 26
	add.s32 	%r358, %r358, 1;
	ld.u32 	%r217, [%rd87+12];
	setp.lt.s32 	%p37, %r358, %r217;
	@%p37 bra 	$L__BB0_56;
$L__BB0_57:
	cvta.global.u64 	%rd186, %rd185;
	{ // callseq 27, 0
	.param .b64 param0;
	st.param.b64 	[param0], %rd186;
	.param .b64 param1;
	st.param.b64 	[param1], 0;
	.param .b32 retval0;
	call.uni (retval0), 
	vprintf, 
	(
	param0, 
	param1
	);
	ld.param.b32 	%r218, [retval0];
	} // callseq 27
	bra.uni 	$L__BB0_59;
$L__BB0_58:
	ld.u64 	%rd187, [%rd67];
	mul.wide.u32 	%rd188, %r356, 4;
	add.s64 	%rd189, %rd187, %rd188;
	ld.u32 	%r220, [%rd189];
	ld.u64 	%rd190, [%rd87];
	add.s32 	%r221, %r41, 1;
	st.u32 	[%rd87+12], %r221;
	mul.wide.s32 	%rd191, %r41, 4;
	add.s64 	%rd192, %rd190, %rd191;
	st.u32 	[%rd192], %r220;
$L__BB0_59:
	add.s32 	%r356, %r356, 1;
	ld.u32 	%r355, [%rd67+12];
	setp.lt.s32 	%p38, %r356, %r355;
	@%p38 bra 	$L__BB0_48;
$L__BB0_60:
	ld.u32 	%r222, [%rd87+8];
	mul.wide.s32 	%rd193, %r222, 4;
	{ // callseq 28, 0
	.param .b64 param0;
	st.param.b64 	[param0], %rd193;
	.param .b64 retval0;
	call.uni (retval0), 
	malloc, 
	(
	param0
	);
	ld.param.b64 	%rd194, [retval0];
	} // callseq 28
	ld.u32 	%r223, [%rd87+8];
	setp.lt.s32 	%p39, %r223, 1;
	@%p39 bra 	$L__BB0_68;
	add.u64 	%rd195, %SP, 8;
	add.u64 	%rd35, %SPL, 8;
	mov.b32 	%r359, 0;
	mov.u64 	%rd196, $str$6;
	mov.u64 	%rd199, $str$3;
$L__BB0_62:
	ld.u32 	%r225, [%rd87+12];
	setp.lt.s32 	%p40, %r359, %r225;
	@%p40 bra 	$L__BB0_67;
	st.local.u32 	[%rd35], %r359;
	cvta.global.u64 	%rd197, %rd196;
	{ // callseq 29, 0
	.param .b64 param0;
	st.param.b64 	[param0], %rd197;
	.param .b64 param1;
	st.param.b64 	[param1], %rd195;
	.param .b32 retval0;
	call.uni (retval0), 
	vprintf, 
	(
	param0, 
	param1
	);
	ld.param.b32 	%r226, [retval0];
	} // callseq 29
	ld.v2.u32 	{%r228, %r229}, [%rd87+8];
	st.local.v2.u32 	[%rd2], {%r229, %r228};
	cvta.global.u64 	%rd200, %rd199;
	add.u64 	%rd201, %SP, 0;
	{ // callseq 30, 0
	.param .b64 param0;
	st.param.b64 	[param0], %rd200;
	.param .b64 param1;
	st.param.b64 	[param1], %rd201;
	.param .b32 retval0;
	call.uni (retval0), 
	vprintf, 
	(
	param0, 
	param1
	);
	ld.param.b32 	%r230, [retval0];
	} // callseq 30
	ld.u32 	%r232, [%rd87+12];
	setp.lt.s32 	%p41, %r232, 1;
	@%p41 bra 	$L__BB0_66;
	mov.b32 	%r360, 0;
$L__BB0_65:
	ld.u64 	%rd202, [%rd87];
	mul.wide.u32 	%rd203, %r360, 4;
	add.s64 	%rd204, %rd202, %rd203;
	ld.u32 	%r234, [%rd204];
	st.local.u32 	[%rd2], %r234;
	mov.u64 	%rd205, $str$4;
	cvta.global.u64 	%rd206, %rd205;
	{ // callseq 31, 0
	.param .b64 param0;
	st.param.b64 	[param0], %rd206;
	.param .b64 param1;
	st.param.b64 	[param1], %rd201;
	.param .b32 retval0;
	call.uni (retval0), 
	vprintf, 
	(
	param0, 
	param1
	);
	ld.param.b32 	%r235, [retval0];
	} // callseq 31
	add.s32 	%r360, %r360, 1;
	ld.u32 	%r237, [%rd87+12];
	setp.lt.s32 	%p42, %r360, %r237;
	@%p42 bra 	$L__BB0_65;
$L__BB0_66:
	mov.u64 	%rd208, $str$2;
	cvta.global.u64 	%rd209, %rd208;
	{ // callseq 32, 0
	.param .b64 param0;
	st.param.b64 	[param0], %rd209;
	.param .b64 param1;
	st.param.b64 	[param1], 0;
	.param .b32 retval0;
	call.uni (retval0), 
	vprintf, 
	(
	param0, 
	param1
	);
	ld.param.b32 	%r238, [retval0];
	} // callseq 32
$L__BB0_67:
	ld.u64 	%rd210, [%rd87];
	mul.wide.u32 	%rd211, %r359, 4;
	add.s64 	%rd212, %rd210, %rd211;
	ld.u32 	%r240, [%rd212];
	add.s64 	%rd213, %rd194, %rd211;
	st.u32 	[%rd213], %r240;
	add.s32 	%r359, %r359, 1;
	ld.u32 	%r241, [%rd87+8];
	setp.lt.s32 	%p43, %r359, %r241;
	@%p43 bra 	$L__BB0_62;
$L__BB0_68:
	ld.u64 	%rd214, [%rd87];
	{ // callseq 33, 0
	.param .b64 param0;
	st.param.b64 	[param0], %rd214;
	call.uni 
	free, 
	(
	param0
	);
	} // callseq 33
	{ // callseq 34, 0
	.param .b64 param0;
	st.param.b64 	[param0], %rd87;
	call.uni 
	free, 
	(
	param0
	);
	} // callseq 34
	setp.ge.u64 	%p44, %rd364, %rd14;
	mov.b32 	%r361, 2147483647;
	@%p44 bra 	$L__BB0_98;
	add.u64 	%rd215, %SP, 32;
	add.u64 	%rd36, %SPL, 32;
	setp.gt.s32 	%p45, %r3, 0;
	mov.u64 	%rd366, %rd364;
	@%p45 bra 	$L__BB0_70;
	bra.uni 	$L__BB0_90;
$L__BB0_70:
	add.s32 	%r50, %r3, -1;
	and.b32  	%r51, %r3, 7;
	add.s32 	%r52, %r51, -1;
	and.b32  	%r53, %r3, 3;
	and.b32  	%r54, %r3, 2147483640;
	and.b32  	%r55, %r3, 1;
	mul.wide.u32 	%rd225, %r50, 4;
	add.s64 	%rd37, %rd194, %rd225;
	mov.b32 	%r361, 2147483647;
	mov.u64 	%rd226, $str$7;
	mov.u64 	%rd365, %rd364;
$L__BB0_71:
	setp.lt.u32 	%p51, %r50, 7;
	st.local.u32 	[%rd36], %r1;
	st.local.u64 	[%rd36+8], %rd356;
	st.local.v2.u64 	[%rd36+16], {%rd365, %rd14};
	cvta.global.u64 	%rd227, %rd226;
	{ // callseq 36, 0
	.param .b64 param0;
	st.param.b64 	[param0], %rd227;
	.param .b64 param1;
	st.param.b64 	[param1], %rd215;
	.param .b32 retval0;
	call.uni (retval0), 
	vprintf, 
	(
	param0, 
	param1
	);
	ld.param.b32 	%r252, [retval0];
	} // callseq 36
	mov.b32 	%r374, 0;
	mov.u32 	%r379, %r374;
	@%p51 bra 	$L__BB0_74;
	mov.b32 	%r362, 0;
	mov.u32 	%r379, %r362;
$L__BB0_73:
	.pragma "nounroll";
	add.s32 	%r255, %r362, 1;
	setp.eq.s32 	%p52, %r255, %r3;
	selp.b32 	%r256, 0, %r255, %p52;
	mul.wide.u32 	%rd229, %r362, 4;
	add.s64 	%rd230, %rd194, %rd229;
	ld.u32 	%r257, [%rd230];
	mul.wide.u32 	%rd231, %r256, 4;
	add.s64 	%rd232, %rd194, %rd231;
	ld.s32 	%rd233, [%rd232];
	mul.lo.s32 	%r258, %r257, %r3;
	cvt.s64.s32 	%rd234, %r258;
	add.s64 	%rd235, %rd234, %rd233;
	shl.b64 	%rd236, %rd235, 2;
	add.s64 	%rd237, %rd1, %rd236;
	ld.global.u32 	%r259, [%rd237];
	add.s32 	%r260, %r259, %r379;
	add.s32 	%r261, %r362, 2;
	setp.eq.s32 	%p53, %r261, %r3;
	selp.b32 	%r262, 0, %r261, %p53;
	ld.u32 	%r263, [%rd230+4];
	mul.wide.u32 	%rd238, %r262, 4;
	add.s64 	%rd239, %rd194, %rd238;
	ld.s32 	%rd240, [%rd239];
	mul.lo.s32 	%r264, %r263, %r3;
	cvt.s64.s32 	%rd241, %r264;
	add.s64 	%rd242, %rd241, %rd240;
	shl.b64 	%rd243, %rd242, 2;
	add.s64 	%rd244, %rd1, %rd243;
	ld.global.u32 	%r265, [%rd244];
	add.s32 	%r266, %r265, %r260;
	add.s32 	%r267, %r362, 3;
	setp.eq.s32 	%p54, %r267, %r3;
	selp.b32 	%r268, 0, %r267, %p54;
	ld.u32 	%r269, [%rd230+8];
	mul.wide.u32 	%rd245, %r268, 4;
	add.s64 	%rd246, %rd194, %rd245;
	ld.s32 	%rd247, [%rd246];
	mul.lo.s32 	%r270, %r269, %r3;
	cvt.s64.s32 	%rd248, %r270;
	add.s64 	%rd249, %rd248, %rd247;
	shl.b64 	%rd250, %rd249, 2;
	add.s64 	%rd251, %rd1, %rd250;
	ld.global.u32 	%r271, [%rd251];
	add.s32 	%r272, %r271, %r266;
	add.s32 	%r273, %r362, 4;
	setp.eq.s32 	%p55, %r273, %r3;
	selp.b32 	%r274, 0, %r273, %p55;
	ld.u32 	%r275, [%rd230+12];
	mul.wide.u32 	%rd252, %r274, 4;
	add.s64 	%rd253, %rd194, %rd252;
	ld.s32 	%rd254, [%rd253];
	mul.lo.s32 	%r276, %r275, %r3;
	cvt.s64.s32 	%rd255, %r276;
	add.s64 	%rd256, %rd255, %rd254;
	shl.b64 	%rd257, %rd256, 2;
	add.s64 	%rd258, %rd1, %rd257;
	ld.global.u32 	%r277, [%rd258];
	add.s32 	%r278, %r277, %r272;
	add.s32 	%r279, %r362, 5;
	setp.eq.s32 	%p56, %r279, %r3;
	selp.b32 	%r280, 0, %r279, %p56;
	ld.u32 	%r281, [%rd230+16];
	mul.wide.u32 	%rd259, %r280, 4;
	add.s64 	%rd260, %rd194, %rd259;
	ld.s32 	%rd261, [%rd260];
	mul.lo.s32 	%r282, %r281, %r3;
	cvt.s64.s32 	%rd262, %r282;
	add.s64 	%rd263, %rd262, %rd261;
	shl.b64 	%rd264, %rd263, 2;
	add.s64 	%rd265, %rd1, %rd264;
	ld.global.u32 	%r283, [%rd265];
	add.s32 	%r284, %r283, %r278;
	add.s32 	%r285, %r362, 6;
	setp.eq.s32 	%p57, %r285, %r3;
	selp.b32 	%r286, 0, %r285, %p57;
	ld.u32 	%r287, [%rd230+20];
	mul.wide.u32 	%rd266, %r286, 4;
	add.s64 	%rd267, %rd194, %rd266;
	ld.s32 	%rd268, [%rd267];
	mul.lo.s32 	%r288, %r287, %r3;
	cvt.s64.s32 	%rd269, %r288;
	add.s64 	%rd270, %rd269, %rd268;
	shl.b64 	%rd271, %rd270, 2;
	add.s64 	%rd272, %rd1, %rd271;
	ld.global.u32 	%r289, [%rd272];
	add.s32 	%r290, %r289, %r284;
	add.s32 	%r291, %r362, 7;
	setp.eq.s32 	%p58, %r291, %r3;
	selp.b32 	%r292, 0, %r291, %p58;
	ld.u32 	%r293, [%rd230+24];
	mul.wide.u32 	%rd273, %r292, 4;
	add.s64 	%rd274, %rd194, %rd273;
	ld.s32 	%rd275, [%rd274];
	mul.lo.s32 	%r294, %r293, %r3;
	cvt.s64.s32 	%rd276, %r294;
	add.s64 	%rd277, %rd276, %rd275;
	shl.b64 	%rd278, %rd277, 2;
	add.s64 	%rd279, %rd1, %rd278;
	ld.global.u32 	%r295, [%rd279];
	add.s32 	%r296, %r295, %r290;
	add.s32 	%r362, %r362, 8;
	setp.eq.s32 	%p59, %r362, %r3;
	selp.b32 	%r297, 0, %r362, %p59;
	ld.u32 	%r298, [%rd230+28];
	mul.wide.u32 	%rd280, %r297, 4;
	add.s64 	%rd281, %rd194, %rd280;
	ld.s32 	%rd282, [%rd281];
	mul.lo.s32 	%r299, %r298, %r3;
	cvt.s64.s32 	%rd283, %r299;
	add.s64 	%rd284, %rd283, %rd282;
	shl.b64 	%rd285, %rd284, 2;
	add.s64 	%rd286, %rd1, %rd285;
	ld.global.u32 	%r300, [%rd286];
	add.s32 	%r379, %r300, %r296;
	setp.eq.s32 	%p60, %r362, %r54;
	mov.u32 	%r374, %r54;
	@%p60 bra 	$L__BB0_74;
	bra.uni 	$L__BB0_73;
$L__BB0_74:
	setp.eq.s32 	%p61, %r51, 0;
	@%p61 bra 	$L__BB0_82;
	setp.lt.u32 	%p62, %r52, 3;
	@%p62 bra 	$L__BB0_77;
	add.s32 	%r302, %r374, 1;
	setp.eq.s32 	%p63, %r302, %r3;
	selp.b32 	%r303, 0, %r302, %p63;
	mul.wide.u32 	%rd287, %r374, 4;
	add.s64 	%rd288, %rd194, %rd287;
	ld.u32 	%r304, [%rd288];
	mul.wide.u32 	%rd289, %r303, 4;
	add.s64 	%rd290, %rd194, %rd289;
	ld.s32 	%rd291, [%rd290];
	mul.lo.s32 	%r305, %r304, %r3;
	cvt.s64.s32 	%rd292, %r305;
	add.s64 	%rd293, %rd292, %rd291;
	shl.b64 	%rd294, %rd293, 2;
	add.s64 	%rd295, %rd1, %rd294;
	ld.global.u32 	%r306, [%rd295];
	add.s32 	%r307, %r306, %r379;
	add.s32 	%r308, %r374, 2;
	setp.eq.s32 	%p64, %r308, %r3;
	selp.b32 	%r309, 0, %r308, %p64;
	ld.u32 	%r310, [%rd288+4];
	mul.wide.u32 	%rd296, %r309, 4;
	add.s64 	%rd297, %rd194, %rd296;
	ld.s32 	%rd298, [%rd297];
	mul.lo.s32 	%r311, %r310, %r3;
	cvt.s64.s32 	%rd299, %r311;
	add.s64 	%rd300, %rd299, %rd298;
	shl.b64 	%rd301, %rd300, 2;
	add.s64 	%rd302, %rd1, %rd301;
	ld.global.u32 	%r312, [%rd302];
	add.s32 	%r313, %r312, %r307;
	add.s32 	%r314, %r374, 3;
	setp.eq.s32 	%p65, %r314, %r3;
	selp.b32 	%r315, 0, %r314, %p65;
	ld.u32 	%r316, [%rd288+8];
	mul.wide.u32 	%rd303, %r315, 4;
	add.s64 	%rd304, %rd194, %rd303;
	ld.s32 	%rd305, [%rd304];
	mul.lo.s32 	%r317, %r316, %r3;
	cvt.s64.s32 	%rd306, %r317;
	add.s64 	%rd307, %rd306, %rd305;
	shl.b64 	%rd308, %rd307, 2;
	add.s64 	%rd309, %rd1, %rd308;
	ld.global.u32 	%r318, [%rd309];
	add.s32 	%r319, %r318, %r313;
	add.s32 	%r374, %r374, 4;
	setp.eq.s32 	%p66, %r374, %r3;
	selp.b32 	%r320, 0, %r374, %p66;
	ld.u32 	%r321, [%rd288+12];
	mul.wide.u32 	%rd310, %r320, 4;
	add.s64 	%rd311, %rd194, %rd310;
	ld.s32 	%rd312, [%rd311];
	mul.lo.s32 	%r322, %r321, %r3;
	cvt.s64.s32 	%rd313, %r322;
	add.s64 	%rd314, %rd313, %rd312;
	shl.b64 	%rd315, %rd314, 2;
	add.s64 	%rd316, %rd1, %rd315;
	ld.global.u32 	%r323, [%rd316];
	add.s32 	%r379, %r323, %r319;
$L__BB0_77:
	setp.eq.s32 	%p67, %r53, 0;
	@%p67 bra 	$L__BB0_82;
	setp.eq.s32 	%p68, %r53, 1;
	@%p68 bra 	$L__BB0_80;
	add.s32 	%r325, %r374, 1;
	setp.eq.s32 	%p69, %r325, %r3;
	selp.b32 	%r326, 0, %r325, %p69;
	mul.wide.u32 	%rd317, %r374, 4;
	add.s64 	%rd318, %rd194, %rd317;
	ld.u32 	%r327, [%rd318];
	mul.wide.u32 	%rd319, %r326, 4;
	add.s64 	%rd320, %rd194, %rd319;
	ld.s32 	%rd321, [%rd320];
	mul.lo.s32 	%r328, %r327, %r3;
	cvt.s64.s32 	%rd322, %r328;
	add.s64 	%rd323, %rd322, %rd321;
	shl.b64 	%rd324, %rd323, 2;
	add.s64 	%rd325, %rd1, %rd324;
	ld.global.u32 	%r329, [%rd325];
	add.s32 	%r330, %r329, %r379;
	add.s32 	%r374, %r374, 2;
	setp.eq.s32 	%p70, %r374, %r3;
	selp.b32 	%r331, 0, %r374, %p70;
	ld.u32 	%r332, [%rd318+4];
	mul.wide.u32 	%rd326, %r331, 4;
	add.s64 	%rd327, %rd194, %rd326;
	ld.s32 	%rd328, [%rd327];
	mul.lo.s32 	%r333, %r332, %r3;
	cvt.s64.s32 	%rd329, %r333;
	add.s64 	%rd330, %rd329, %rd328;
	shl.b64 	%rd331, %rd330, 2;
	add.s64 	%rd332, %rd1, %rd331;
	ld.global.u32 	%r334, [%rd332];
	add.s32 	%r379, %r334, %r330;
$L__BB0_80:
	setp.eq.s32 	%p71, %r55, 0;
	@%p71 bra 	$L__BB0_82;
	add.s32 	%r335, %r374, 1;
	setp.eq.s32 	%p72, %r335, %r3;
	selp.b32 	%r336, 0, %r335, %p72;
	mul.wide.u32 	%rd333, %r374, 4;
	add.s64 	%rd334, %rd194, %rd333;
	ld.u32 	%r337, [%rd334];
	mul.wide.u32 	%rd335, %r336, 4;
	add.s64 	%rd336, %rd194, %rd335;
	ld.s32 	%rd337, [%rd336];
	mul.lo.s32 	%r338, %r337, %r3;
	cvt.s64.s32 	%rd338, %r338;
	add.s64 	%rd339, %rd338, %rd337;
	shl.b64 	%rd340, %rd339, 2;
	add.s64 	%rd341, %rd1, %rd340;
	ld.global.u32 	%r339, [%rd341];
	add.s32 	%r379, %r339, %r379;
$L__BB0_82:
	setp.lt.s32 	%p73, %r379, %r361;
	min.s32 	%r361, %r379, %r361;
	selp.b64 	%rd364, %rd365, %rd364, %p73;
	ld.u32 	%r364, [%rd37];
	mov.u32 	%r369, %r3;
$L__BB0_83:
	mov.u32 	%r367, %r369;
	add.s32 	%r369, %r367, -1;
	mul.wide.s32 	%rd342, %r367, 4;
	add.s64 	%rd40, %rd194, %rd342;
	ld.u32 	%r64, [%rd40+-8];
	setp.ge.s32 	%p74, %r64, %r364;
	mov.u32 	%r364, %r64;
	@%p74 bra 	$L__BB0_83;
	mov.u32 	%r366, %r3;
$L__BB0_85:
	add.s32 	%r66, %r366, -1;
	mul.wide.s32 	%rd343, %r366, 4;
	add.s64 	%rd41, %rd194, %rd343;
	ld.u32 	%r67, [%rd41+-4];
	setp.le.s32 	%p75, %r67, %r64;
	mov.u32 	%r366, %r66;
	@%p75 bra 	$L__BB0_85;
	st.u32 	[%rd40+-8], %r67;
	st.u32 	[%rd41+-4], %r64;
	setp.ge.s32 	%p76, %r367, %r3;
	@%p76 bra 	$L__BB0_89;
	mov.u32 	%r368, %r3;
$L__BB0_88:
	mov.u32 	%r68, %r367;
	add.s32 	%r71, %r368, -1;
	mul.wide.s32 	%rd344, %r369, 4;
	add.s64 	%rd345, %rd194, %rd344;
	ld.u32 	%r340, [%rd345];
	mul.wide.s32 	%rd346, %r368, 4;
	add.s64 	%rd347, %rd194, %rd346;
	ld.u32 	%r341, [%rd347+-4];
	st.u32 	[%rd345], %r341;
	st.u32 	[%rd347+-4], %r340;
	add.s32 	%r367, %r68, 1;
	setp.lt.s32 	%p77, %r367, %r71;
	mov.u32 	%r368, %r71;
	mov.u32 	%r369, %r68;
	@%p77 bra 	$L__BB0_88;
$L__BB0_89:
	add.s64 	%rd365, %rd365, 1;
	setp.lt.u64 	%p78, %rd365, %rd14;
	@%p78 bra 	$L__BB0_71;
	bra.uni 	$L__BB0_98;
$L__BB0_90:
	st.local.u32 	[%rd36], %r1;
	st.local.u64 	[%rd36+8], %rd356;
	st.local.v2.u64 	[%rd36+16], {%rd366, %rd14};
	mov.u64 	%rd216, $str$7;
	cvta.global.u64 	%rd217, %rd216;
	{ // callseq 35, 0
	.param .b64 param0;
	st.param.b64 	[param0], %rd217;
	.param .b64 param1;
	st.param.b64 	[param1], %rd215;
	.param .b32 retval0;
	call.uni (retval0), 
	vprintf, 
	(
	param0, 
	param1
	);
	ld.param.b32 	%r243, [retval0];
	} // callseq 35
	mov.u32 	%r384, %r3;
$L__BB0_91:
	mov.u32 	%r382, %r384;
	add.s32 	%r384, %r382, -1;
	mul.wide.s32 	%rd219, %r382, 4;
	add.s64 	%rd45, %rd194, %rd219;
	ld.u32 	%r92, [%rd45+-8];
	ld.u32 	%r245, [%rd45+-4];
	setp.ge.s32 	%p46, %r92, %r245;
	@%p46 bra 	$L__BB0_91;
	mov.u32 	%r381, %r3;
$L__BB0_93:
	add.s32 	%r94, %r381, -1;
	mul.wide.s32 	%rd220, %r381, 4;
	add.s64 	%rd46, %rd194, %rd220;
	ld.u32 	%r95, [%rd46+-4];
	setp.le.s32 	%p47, %r95, %r92;
	mov.u32 	%r381, %r94;
	@%p47 bra 	$L__BB0_93;
	st.u32 	[%rd45+-8], %r95;
	st.u32 	[%rd46+-4], %r92;
	setp.ge.s32 	%p48, %r382, %r3;
	@%p48 bra 	$L__BB0_97;
	mov.u32 	%r383, %r3;
$L__BB0_96:
	mov.u32 	%r96, %r382;
	add.s32 	%r99, %r383, -1;
	mul.wide.s32 	%rd221, %r384, 4;
	add.s64 	%rd222, %rd194, %rd221;
	ld.u32 	%r246, [%rd222];
	mul.wide.s32 	%rd223, %r383, 4;
	add.s64 	%rd224, %rd194, %rd223;
	ld.u32 	%r247, [%rd224+-4];
	st.u32 	[%rd222], %r247;
	st.u32 	[%rd224+-4], %r246;
	add.s32 	%r382, %r96, 1;
	setp.lt.s32 	%p49, %r382, %r99;
	mov.u32 	%r383, %r99;
	mov.u32 	%r384, %r96;
	@%p49 bra 	$L__BB0_96;
$L__BB0_97:
	add.s64 	%rd366, %rd366, 1;
	setp.lt.u64 	%p50, %rd366, %rd14;
	mov.b32 	%r361, 0;
	@%p50 bra 	$L__BB0_90;
$L__BB0_98:
	ld.param.u64 	%rd355, [_Z3TSPPiS_Pmmmm_param_2];
	ld.param.u64 	%rd354, [_Z3TSPPiS_Pmmmm_param_1];
	cvta.to.global.u64 	%rd348, %rd354;
	cvta.to.global.u64 	%rd349, %rd355;
	shl.b64 	%rd350, %rd12, 2;
	add.s64 	%rd351, %rd348, %rd350;
	st.global.u32 	[%rd351], %r361;
	shl.b64 	%rd352, %rd12, 3;
	add.s64 	%rd353, %rd349, %rd352;
	st.global.u64 	[%rd353], %rd364;
	ret;

}


// ===== COMPILED SASS (sm_100) =====

	.target	sm_100

	.elftype	@"ET_EXEC"


//--------------------- .note.nv.tkinfo           --------------------------
	.section	.note.nv.tkinfo,"",@"SHT_NOTE"
	.sectionflags	@"SHF_NOTE_NV_TKINFO"
	.tkinfo
        /*0018*/ 	.word	0x00000002
        /*0030*/ 	.string	""
        /*0030*/ 	.string	"ptxas"
        /*0030*/ 	.string	"Cuda compilation tools, release 13.0, V13.0.88"
        /*0030*/ 	.string	"Build cuda_13.0.r13.0/compiler.36424714_0"
        /*0030*/ 	.string	"-arch sm_100 -m 64 "



//--------------------- .note.nv.cuinfo           --------------------------
	.section	.note.nv.cuinfo,"",@"SHT_NOTE"
	.sectionflags	@"SHF_NOTE_NV_CUINFO"
        /*0018*/ 	.short	0x0002
        /*001a*/ 	.short	0x0064
        /*001c*/ 	.short	0x0082
	.zero		2


//--------------------- .nv.info                  --------------------------
	.section	.nv.info,"",@"SHT_CUDA_INFO"
	.align	4


	//----- nvinfo : EIATTR_REGCOUNT
	.align		4
        /*0000*/ 	.byte	0x04, 0x2f
        /*0002*/ 	.short	(.L_7 - .L_6)
	.align		4
.L_6:
        /*0004*/ 	.word	index@(_Z3TSPPiS_Pmmmm)
        /*0008*/ 	.word	0x00000028


	//----- nvinfo : EIATTR_FRAME_SIZE
	.align		4
.L_7:
        /*000c*/ 	.byte	0x04, 0x11
        /*000e*/ 	.short	(.L_9 - .L_8)
	.align		4
.L_8:
        /*0010*/ 	.word	index@($__internal_0_$__cuda_sm20_div_u64)
        /*0014*/ 	.word	0x00000040


	//----- nvinfo : EIATTR_FRAME_SIZE
	.align		4
.L_9:
        /*0018*/ 	.byte	0x04, 0x11
        /*001a*/ 	.short	(.L_11 - .L_10)
	.align		4
.L_10:
        /*001c*/ 	.word	index@(_Z3TSPPiS_Pmmmm)
        /*0020*/ 	.word	0x00000040


	//----- nvinfo : EIATTR_MIN_STACK_SIZE
	.align		4
.L_11:
        /*0024*/ 	.byte	0x04, 0x12
        /*0026*/ 	.short	(.L_13 - .L_12)
	.align		4
.L_12:
        /*0028*/ 	.word	index@(_Z3TSPPiS_Pmmmm)
        /*002c*/ 	.word	0x00000040
.L_13:


//--------------------- .nv.compat                --------------------------
	.section	.nv.compat,"",@"SHT_CUDA_COMPAT_INFO"
	.align	4
        /*0000*/ 	.byte	0x02, 0x09, 0x00, 0x00, 0x02, 0x02, 0x01, 0x00, 0x02, 0x05, 0x05, 0x00, 0x03, 0x07, 0x01, 0x01
        /*0010*/ 	.byte	0x02, 0x03, 0x00, 0x00, 0x02, 0x06, 0x01, 0x00, 0x04, 0x0b, 0x08, 0x00, 0x09, 0x00, 0x00, 0x00
        /*0020*/ 	.byte	0x00, 0x00, 0x00, 0x00


//--------------------- .nv.info._Z3TSPPiS_Pmmmm  --------------------------
	.section	.nv.info._Z3TSPPiS_Pmmmm,"",@"SHT_CUDA_INFO"
	.sectionflags	@""
	.align	4


	//----- nvinfo : EIATTR_CUDA_API_VERSION
	.align		4
        /*0000*/ 	.byte	0x04, 0x37
        /*0002*/ 	.short	(.L_15 - .L_14)
.L_14:
        /*0004*/ 	.word	0x00000082


	//----- nvinfo : EIATTR_KPARAM_INFO
	.align		4
.L_15:
        /*0008*/ 	.byte	0x04, 0x17
        /*000a*/ 	.short	(.L_17 - .L_16)
.L_16:
        /*000c*/ 	.word	0x00000000
        /*0010*/ 	.short	0x0005
        /*0012*/ 	.short	0x0028
        /*0014*/ 	.byte	0x00, 0xf0, 0x21, 0x00


	//----- nvinfo : EIATTR_KPARAM_INFO
	.align		4
.L_17:
        /*0018*/ 	.byte	0x04, 0x17
        /*001a*/ 	.short	(.L_19 - .L_18)
.L_18:
        /*001c*/ 	.word	0x00000000
        /*0020*/ 	.short	0x0004
        /*0022*/ 	.short	0x0020
        /*0024*/ 	.byte	0x00, 0xf0, 0x21, 0x00


	//----- nvinfo : EIATTR_KPARAM_INFO
	.align		4
.L_19:
        /*0028*/ 	.byte	0x04, 0x17
        /*002a*/ 	.short	(.L_21 - .L_20)
.L_20:
        /*002c*/ 	.word	0x00000000
        /*0030*/ 	.short	0x0003
        /*0032*/ 	.short	0x0018
        /*0034*/ 	.byte	0x00, 0xf0, 0x21, 0x00


	//----- nvinfo : EIATTR_KPARAM_INFO
	.align		4
.L_21:
        /*0038*/ 	.byte	0x04, 0x17
        /*003a*/ 	.short	(.L_23 - .L_22)
.L_22:
        /*003c*/ 	.word	0x00000000
        /*0040*/ 	.short	0x0002
        /*0042*/ 	.short	0x0010
        /*0044*/ 	.byte	0x00, 0xf5, 0x21, 0x00


	//----- nvinfo : EIATTR_KPARAM_INFO
	.align		4
.L_23:
        /*0048*/ 	.byte	0x04, 0x17
        /*004a*/ 	.short	(.L_25 - .L_24)
.L_24:
        /*004c*/ 	.word	0x00000000
        /*0050*/ 	.short	0x0001
        /*0052*/ 	.short	0x0008
        /*0054*/ 	.byte	0x00, 0xf5, 0x21, 0x00


	//----- nvinfo : EIATTR_KPARAM_INFO
	.align		4
.L_25:
        /*0058*/ 	.byte	0x04, 0x17
        /*005a*/ 	.short	(.L_27 - .L_26)
.L_26:
        /*005c*/ 	.word	0x00000000
        /*0060*/ 	.short	0x0000
        /*0062*/ 	.short	0x0000
        /*0064*/ 	.byte	0x00, 0xf5, 0x21, 0x00


	//----- nvinfo : EIATTR_SPARSE_MMA_MASK
	.align		4
.L_27:
        /*0068*/ 	.byte	0x03, 0x50
        /*006a*/ 	.short	0x0000


	//----- nvinfo : EIATTR_MAXREG_COUNT
	.align		4
        /*006c*/ 	.byte	0x03, 0x1b
        /*006e*/ 	.short	0x00ff


	//----- nvinfo : EIATTR_EXTERNS
	.align		4
        /*0070*/ 	.byte	0x04, 0x0f
        /*0072*/ 	.short	(.L_29 - .L_28)


	//   ....[0]....
	.align		4
.L_28:
        /*0074*/ 	.word	index@(vprintf)


	//   ....[1]....
	.align		4
        /*0078*/ 	.word	index@(malloc)


	//   ....[2]....
	.align		4
        /*007c*/ 	.word	index@(free)


	//----- nvinfo : EIATTR_MERCURY_ISA_VERSION
	.align		4
.L_29:
        /*0080*/ 	.byte	0x03, 0x5f
        /*0082*/ 	.short	0x0101


	//----- nvinfo : EIATTR_VRC_CTA_INIT_COUNT
	.align		4
        /*0084*/ 	.byte	0x02, 0x4a
	.zero		1
	.zero		1


	//----- nvinfo : EIATTR_SYSCALL_OFFSETS
	.align		4
        /*0088*/ 	.byte	0x04, 0x46
        /*008a*/ 	.short	(.L_31 - .L_30)


	//   ....[0]....
.L_30:
        /*008c*/ 	.word	0x000003e0


	//   ....[1]....
        /*0090*/ 	.word	0x00000490


	//   ....[2]....
        /*0094*/ 	.word	0x00000630


	//   ....[3]....
        /*0098*/ 	.word	0x00000710


	//   ....[4]....
        /*009c*/ 	.word	0x00000870


	//   ....[5]....
        /*00a0*/ 	.word	0x00000960


	//   ....[6]....
        /*00a4*/ 	.word	0x00000ac0


	//   ....[7]....
        /*00a8*/ 	.word	0x00000b30


	//   ....[8]....
        /*00ac*/ 	.word	0x000013a0


	//   ....[9]....
        /*00b0*/ 	.word	0x00001490


	//   ....[10]....
        /*00b4*/ 	.word	0x000015f0


	//   ....[11]....
        /*00b8*/ 	.word	0x000016e0


	//   ....[12]....
        /*00bc*/ 	.word	0x000017d0


	//   ....[13]....
        /*00c0*/ 	.word	0x000018c0


	//   ....[14]....
        /*00c4*/ 	.word	0x00001a20


	//   ....[15]....
        /*00c8*/ 	.word	0x00001b10


	//   ....[16]....
        /*00cc*/ 	.word	0x00001d60


	//   ....[17]....
        /*00d0*/ 	.word	0x00001e40


	//   ....[18]....
        /*00d4*/ 	.word	0x00001fa0


	//   ....[19]....
        /*00d8*/ 	.word	0x00002090


	//   ....[20]....
        /*00dc*/ 	.word	0x000023e0


	//   ....[21]....
        /*00e0*/ 	.word	0x000024c0


	//   ....[22]....
        /*00e4*/ 	.word	0x00002620


	//   ....[23]....
        /*00e8*/ 	.word	0x00002710


	//   ....[24]....
        /*00ec*/ 	.word	0x00002800


	//   ....[25]....
        /*00f0*/ 	.word	0x000028e0


	//   ....[26]....
        /*00f4*/ 	.word	0x00002a40


	//   ....[27]....
        /*00f8*/ 	.word	0x00002b30


	//   ....[28]....
        /*00fc*/ 	.word	0x00002d00


	//   ....[29]....
        /*0100*/ 	.word	0x00002eb0


	//   ....[30]....
        /*0104*/ 	.word	0x00002f90


	//   ....[31]....
        /*0108*/ 	.word	0x000030f0


	//   ....[32]....
        /*010c*/ 	.word	0x000031e0


	//   ....[33]....
        /*0110*/ 	.word	0x00003340


	//   ....[34]....
        /*0114*/ 	.word	0x00003390


	//   ....[35]....
        /*0118*/ 	.word	0x00003670


	//   ....[36]....
        /*011c*/ 	.word	0x00003c00


	//----- nvinfo : EIATTR_EXIT_INSTR_OFFSETS
	.align		4
.L_31:
        /*0120*/ 	.byte	0x04, 0x1c
        /*0122*/ 	.short	(.L_33 - .L_32)


	//   ....[0]....
.L_32:
        /*0124*/ 	.word	0x00005270


	//----- nvinfo : EIATTR_CRS_STACK_SIZE
	.align		4
.L_33:
        /*0128*/ 	.byte	0x04, 0x1e
        /*012a*/ 	.short	(.L_35 - .L_34)
.L_34:
        /*012c*/ 	.word	0x00000000


	//----- nvinfo : EIATTR_CBANK_PARAM_SIZE
	.align		4
.L_35:
        /*0130*/ 	.byte	0x03, 0x19
        /*0132*/ 	.short	0x0030


	//----- nvinfo : EIATTR_PARAM_CBANK
	.align		4
        /*0134*/ 	.byte	0x04, 0x0a
        /*0136*/ 	.short	(.L_37 - .L_36)
	.align		4
.L_36:
        /*0138*/ 	.word	index@(.nv.constant0._Z3TSPPiS_Pmmmm)
        /*013c*/ 	.short	0x0380
        /*013e*/ 	.short	0x0030


	//----- nvinfo : EIATTR_SW_WAR
	.align		4
.L_37:
        /*0140*/ 	.byte	0x04, 0x36
        /*0142*/ 	.short	(.L_39 - .L_38)
.L_38:
        /*0144*/ 	.word	0x00000008
.L_39:


//--------------------- .nv.callgraph             --------------------------
	.section	.nv.callgraph,"",@"SHT_CUDA_CALLGRAPH"
	.align	4
	.sectionentsize	8
	.align		4
        /*0000*/ 	.word	0x00000000
	.align		4
        /*0004*/ 	.word	0xffffffff
	.align		4
        /*0008*/ 	.word	index@(_Z3TSPPiS_Pmmmm)
	.align		4
        /*000c*/ 	.word	index@(free)
	.align		4
        /*0010*/ 	.word	index@(_Z3TSPPiS_Pmmmm)
	.align		4
        /*0014*/ 	.word	index@(vprintf)
	.align		4
        /*0018*/ 	.word	index@(_Z3TSPPiS_Pmmmm)
	.align		4
        /*001c*/ 	.word	index@(malloc)
	.align		4
        /*0020*/ 	.word	0x00000000
	.align		4
        /*0024*/ 	.word	0xfffffffe
	.align		4
        /*0028*/ 	.word	0x00000000
	.align		4
        /*002c*/ 	.word	0xfffffffd
	.align		4
        /*0030*/ 	.word	0x00000000
	.align		4
        /*0034*/ 	.word	0xfffffffc


//--------------------- .nv.constant4             --------------------------
	.section	.nv.constant4,"a",@progbits
	.align	8
	.align		8
.nv.constant4:
        /*0000*/ 	.dword	vprintf
	.align		8
        /*0008*/ 	.dword	malloc
	.align		8
        /*0010*/ 	.dword	free
	.align		8
        /*0018*/ 	.dword	$str$2
	.align		8
        /*0020*/ 	.dword	$str$3
	.align		8
        /*0028*/ 	.dword	$str$4
	.align		8
        /*0030*/ 	.dword	$str$5
	.align		8
        /*0038*/ 	.dword	$str$6
	.align		8
        /*0040*/ 	.dword	$str$7


//--------------------- .text._Z3TSPPiS_Pmmmm     --------------------------
	.section	.text._Z3TSPPiS_Pmmmm,"ax",@progbits
	.align	128
        .global         _Z3TSPPiS_Pmmmm
        .type           _Z3TSPPiS_Pmmmm,@function
        .size           _Z3TSPPiS_Pmmmm,(.L_x_129 - _Z3TSPPiS_Pmmmm)
        .other          _Z3TSPPiS_Pmmmm,@"STO_CUDA_ENTRY STV_DEFAULT"
_Z3TSPPiS_Pmmmm:
.text._Z3TSPPiS_Pmmmm:
[----:B------:R-:W0:Y:S01]  /*0000*/  LDC R1, c[0x0][0x37c] ;  /* 0x0000df00ff017b82 */ /* 0x000e220000000800 */
[----:B------:R-:W1:Y:S01]  /*0010*/  LDCU UR4, c[0x0][0x39c] ;  /* 0x00007380ff0477ac */ /* 0x000e620008000800 */
[----:B------:R-:W2:Y:S01]  /*0020*/  S2R R5, SR_TID.X ;  /* 0x0000000000057919 */ /* 0x000ea20000002100 */
[----:B0-----:R-:W-:Y:S01]  /*0030*/  VIADD R1, R1, 0xffffffc0 ;  /* 0xffffffc001017836 */ /* 0x001fe20000000000 */
[----:B------:R-:W1:Y:S01]  /*0040*/  LDCU UR5, c[0x0][0x3a4] ;  /* 0x00007480ff0577ac */ /* 0x000e620008000800 */
[----:B------:R-:W0:Y:S01]  /*0050*/  LDCU UR6, c[0x0][0x2f8] ;  /* 0x00005f00ff0677ac */ /* 0x000e220008000800 */
[----:B------:R-:W3:Y:S01]  /*0060*/  LDCU UR7, c[0x0][0x2fc] ;  /* 0x00005f80ff0777ac */ /* 0x000ee20008000800 */
[----:B-1----:R-:W-:-:S04]  /*0070*/  ULOP3.LUT UR4, UR4, UR5, URZ, 0xfc, !UPT ;  /* 0x0000000504047292 */ /* 0x002fc8000f8efcff */
[----:B------:R-:W-:Y:S01]  /*0080*/  UISETP.NE.U32.AND UP0, UPT, UR4, URZ, UPT ;  /* 0x000000ff0400728c */ /* 0x000fe2000bf05070 */
[----:B0-----:R-:W-:-:S05]  /*0090*/  IADD3 R16, P0, PT, R1, UR6, RZ ;  /* 0x0000000601107c10 */ /* 0x001fca000ff1e0ff */
[----:B---3--:R-:W-:-:S03]  /*00a0*/  IMAD.X R17, RZ, RZ, UR7, P0 ;  /* 0x00000007ff117e24 */ /* 0x008fc600080e06ff */
[----:B--2---:R-:W-:Y:S05]  /*00b0*/  BRA.U UP0, `(.L_x_0) ;  /* 0x0000000100587547 */ /* 0x004fea000b800000 */
[----:B------:R-:W0:Y:S01]  /*00c0*/  LDCU UR4, c[0x0][0x3a0] ;  /* 0x00007400ff0477ac */ /* 0x000e220008000800 */
[----:B------:R-:W1:Y:S01]  /*00d0*/  LDC R4, c[0x0][0x398] ;  /* 0x0000e600ff047b82 */ /* 0x000e620000000800 */
[----:B------:R-:W-:Y:S01]  /*00e0*/  IMAD.MOV.U32 R35, RZ, RZ, RZ ;  /* 0x000000ffff237224 */ /* 0x000fe200078e00ff */
[----:B0-----:R-:W0:Y:S01]  /*00f0*/  I2F.U32.RP R0, UR4 ;  /* 0x0000000400007d06 */ /* 0x001e220008209000 */
[----:B------:R-:W-:-:S07]  /*0100*/  ISETP.NE.U32.AND P2, PT, RZ, UR4, PT ;  /* 0x00000004ff007c0c */ /* 0x000fce000bf45070 */
[----:B0-----:R-:W0:Y:S02]  /*0110*/  MUFU.RCP R0, R0 ;  /* 0x0000000000007308 */ /* 0x001e240000001000 */
[----:B0-----:R-:W-:-:S06]  /*0120*/  VIADD R2, R0, 0xffffffe ;  /* 0x0ffffffe00027836 */ /* 0x001fcc0000000000 */
[----:B------:R0:W2:Y:S02]  /*0130*/  F2I.FTZ.U32.TRUNC.NTZ R3, R2 ;  /* 0x0000000200037305 */ /* 0x0000a4000021f000 */
[----:B0-----:R-:W-:Y:S02]  /*0140*/  IMAD.MOV.U32 R2, RZ, RZ, RZ ;  /* 0x000000ffff027224 */ /* 0x001fe400078e00ff */
[----:B--2---:R-:W-:-:S04]  /*0150*/  IMAD.MOV R7, RZ, RZ, -R3 ;  /* 0x000000ffff077224 */ /* 0x004fc800078e0a03 */
[----:B------:R-:W-:-:S04]  /*0160*/  IMAD R7, R7, UR4, RZ ;  /* 0x0000000407077c24 */ /* 0x000fc8000f8e02ff */
[----:B------:R-:W-:-:S06]  /*0170*/  IMAD.HI.U32 R3, R3, R7, R2 ;  /* 0x0000000703037227 */ /* 0x000fcc00078e0002 */
[----:B-1----:R-:W-:-:S04]  /*0180*/  IMAD.HI.U32 R34, R3, R4, RZ ;  /* 0x0000000403227227 */ /* 0x002fc800078e00ff */
[----:B------:R-:W-:-:S04]  /*0190*/  IMAD.MOV R3, RZ, RZ, -R34 ;  /* 0x000000ffff037224 */ /* 0x000fc800078e0a22 */
[----:B------:R-:W-:-:S05]  /*01a0*/  IMAD R0, R3, UR4, R4 ;  /* 0x0000000403007c24 */ /* 0x000fca000f8e0204 */
[----:B------:R-:W-:-:S13]  /*01b0*/  ISETP.GE.U32.AND P0, PT, R0, UR4, PT ;  /* 0x0000000400007c0c */ /* 0x000fda000bf06070 */
[----:B------:R-:W-:Y:S02]  /*01c0*/  @P0 VIADD R0, R0, -UR4 ;  /* 0x8000000400000c36 */ /* 0x000fe40008000000 */
[----:B------:R-:W-:-:S03]  /*01d0*/  @P0 VIADD R34, R34, 0x1 ;  /* 0x0000000122220836 */ /* 0x000fc60000000000 */
[----:B------:R-:W-:-:S13]  /*01e0*/  ISETP.GE.U32.AND P1, PT, R0, UR4, PT ;  /* 0x0000000400007c0c */ /* 0x000fda000bf26070 */
[----:B------:R-:W-:Y:S01]  /*01f0*/  @P1 VIADD R34, R34, 0x1 ;  /* 0x0000000122221836 */ /* 0x000fe20000000000 */
[----:B------:R-:W-:Y:S01]  /*0200*/  @!P2 LOP3.LUT R34, RZ, UR4, RZ, 0x33, !PT ;  /* 0x00000004ff22ac12 */ /* 0x000fe2000f8e33ff */
[----:B------:R-:W-:Y:S06]  /*0210*/  BRA `(.L_x_1) ;  /* 0x0000000000287947 */ /* 0x000fec0003800000 */
.L_x_0:
[----:B------:R-:W0:Y:S01]  /*0220*/  LDCU.64 UR4, c[0x0][0x398] ;  /* 0x00007300ff0477ac */ /* 0x000e220008000a00 */
[----:B------:R-:W-:Y:S01]  /*0230*/  MOV R2, 0x2a0 ;  /* 0x000002a000027802 */ /* 0x000fe20000000f00 */
[----:B------:R-:W1:Y:S01]  /*0240*/  LDCU.64 UR6, c[0x0][0x3a0] ;  /* 0x00007400ff0677ac */ /* 0x000e620008000a00 */
[----:B0-----:R-:W-:Y:S02]  /*0250*/  IMAD.U32 R26, RZ, RZ, UR4 ;  /* 0x00000004ff1a7e24 */ /* 0x001fe4000f8e00ff */
[----:B------:R-:W-:Y:S02]  /*0260*/  IMAD.U32 R27, RZ, RZ, UR5 ;  /* 0x00000005ff1b7e24 */ /* 0x000fe4000f8e00ff */
[----:B-1----:R-:W-:Y:S02]  /*0270*/  IMAD.U32 R0, RZ, RZ, UR6 ;  /* 0x00000006ff007e24 */ /* 0x002fe4000f8e00ff */
[----:B------:R-:W-:-:S07]  /*0280*/  IMAD.U32 R3, RZ, RZ, UR7 ;  /* 0x00000007ff037e24 */ /* 0x000fce000f8e00ff */
[----:B------:R-:W-:Y:S05]  /*0290*/  CALL.REL.NOINC `($__internal_0_$__cuda_sm20_div_u64) ;  /* 0x0000004c00f87944 */ /* 0x000fea0003c00000 */
[----:B------:R-:W-:Y:S02]  /*02a0*/  IMAD.MOV.U32 R34, RZ, RZ, R6 ;  /* 0x000000ffff227224 */ /* 0x000fe400078e0006 */
[----:B------:R-:W-:-:S07]  /*02b0*/  IMAD.MOV.U32 R35, RZ, RZ, R7 ;  /* 0x000000ffff237224 */ /* 0x000fce00078e0007 */
.L_x_1:
[----:B------:R-:W0:Y:S01]  /*02c0*/  LDCU.64 UR4, c[0x0][0x3a0] ;  /* 0x00007400ff0477ac */ /* 0x000e220008000a00 */
[----:B------:R-:W-:Y:S01]  /*02d0*/  VIADD R23, R5, 0x1 ;  /* 0x0000000105177836 */ /* 0x000fe20000000000 */
[----:B------:R-:W-:Y:S01]  /*02e0*/  MOV R24, 0x8 ;  /* 0x0000000800187802 */ /* 0x000fe20000000f00 */
[C---:B------:R-:W-:Y:S02]  /*02f0*/  IMAD R7, R35.reuse, R5, RZ ;  /* 0x0000000523077224 */ /* 0x040fe400078e02ff */
[-C--:B------:R-:W-:Y:S02]  /*0300*/  IMAD R3, R35, R23.reuse, RZ ;  /* 0x0000001723037224 */ /* 0x080fe400078e02ff */
[----:B------:R-:W-:-:S04]  /*0310*/  IMAD.WIDE.U32 R22, R34, R23, RZ ;  /* 0x0000001722167225 */ /* 0x000fc800078e00ff */
[----:B------:R-:W-:Y:S02]  /*0320*/  IMAD.IADD R22, R23, 0x1, R3 ;  /* 0x0000000117167824 */ /* 0x000fe400078e0203 */
[----:B------:R1:W2:Y:S01]  /*0330*/  LDC.64 R2, c[0x4][R24] ;  /* 0x0100000018027b82 */ /* 0x0002a20000000a00 */
[----:B------:R-:W-:Y:S01]  /*0340*/  IMAD.WIDE.U32 R18, R34, R5, RZ ;  /* 0x0000000522127225 */ /* 0x000fe200078e00ff */
[----:B0-----:R-:W-:-:S03]  /*0350*/  UIADD3 UR4, UP0, UPT, UR4, -0x1, URZ ;  /* 0xffffffff04047890 */ /* 0x001fc6000ff1e0ff */
[----:B------:R-:W-:Y:S02]  /*0360*/  IMAD.IADD R19, R19, 0x1, R7 ;  /* 0x0000000113137824 */ /* 0x000fe400078e0207 */
[----:B------:R-:W-:Y:S01]  /*0370*/  IMAD.MOV.U32 R4, RZ, RZ, 0x10 ;  /* 0x00000010ff047424 */ /* 0x000fe200078e00ff */
[----:B------:R-:W-:Y:S01]  /*0380*/  UIADD3.X UR5, UPT, UPT, UR5, -0x1, URZ, UP0, !UPT ;  /* 0xffffffff05057890 */ /* 0x000fe200087fe4ff */
[----:B------:R-:W-:Y:S01]  /*0390*/  ISETP.NE.U32.AND P0, PT, R5, UR4, PT ;  /* 0x0000000405007c0c */ /* 0x000fe2000bf05070 */
[----:B------:R-:W-:-:S04]  /*03a0*/  IMAD.MOV.U32 R5, RZ, RZ, RZ ;  /* 0x000000ffff057224 */ /* 0x000fc800078e00ff */
[----:B------:R-:W-:-:S13]  /*03b0*/  ISETP.NE.AND.EX P0, PT, RZ, UR5, PT, P0 ;  /* 0x00000005ff007c0c */ /* 0x000fda000bf05300 */
[----:B-1----:R-:W0:Y:S02]  /*03c0*/  @!P0 LDC R22, c[0x0][0x39c] ;  /* 0x0000e700ff168b82 */ /* 0x002e240000000800 */
[----:B------:R-:W-:-:S07]  /*03d0*/  LEPC R20, `(.L_x_2) ;  /* 0x000000001014794e */ /* 0x000fce0000000000 */
[----:B0-2---:R-:W-:Y:S05]  /*03e0*/  CALL.ABS.NOINC R2 ;  /* 0x0000000002007343 */ /* 0x005fea0003c00000 */
.L_x_2:
[----:B------:R-:W0:Y:S01]  /*03f0*/  LDC R2, c[0x0][0x3a8] ;  /* 0x0000ea00ff027b82 */ /* 0x000e220000000800 */
[----:B------:R-:W-:Y:S02]  /*0400*/  IMAD.MOV.U32 R36, RZ, RZ, R4 ;  /* 0x000000ffff247224 */ /* 0x000fe400078e0004 */
[----:B------:R-:W-:-:S05]  /*0410*/  IMAD.MOV.U32 R37, RZ, RZ, R5 ;  /* 0x000000ffff257224 */ /* 0x000fca00078e0005 */
[----:B------:R-:W1:Y:S08]  /*0420*/  LDC.64 R24, c[0x4][R24] ;  /* 0x0100000018187b82 */ /* 0x000e700000000a00 */
[----:B------:R-:W2:Y:S01]  /*0430*/  LDC.64 R32, c[0x0][0x358] ;  /* 0x0000d600ff207b82 */ /* 0x000ea20000000a00 */
[--C-:B0-----:R-:W-:Y:S02]  /*0440*/  SHF.R.S64 R23, RZ, 0x1e, R2.reuse ;  /* 0x0000001eff177819 */ /* 0x101fe40000001002 */
[----:B------:R-:W-:-:S03]  /*0450*/  SHF.R.S32.HI R2, RZ, 0x1e, R2 ;  /* 0x0000001eff027819 */ /* 0x000fc60000011402 */
[----:B------:R-:W-:Y:S02]  /*0460*/  IMAD.MOV.U32 R4, RZ, RZ, R23 ;  /* 0x000000ffff047224 */ /* 0x000fe400078e0017 */
[----:B------:R-:W-:-:S07]  /*0470*/  IMAD.MOV.U32 R5, RZ, RZ, R2 ;  /* 0x000000ffff057224 */ /* 0x000fce00078e0002 */
[----:B------:R-:W-:-:S07]  /*0480*/  LEPC R20, `(.L_x_3) ;  /* 0x000000001014794e */ /* 0x000fce0000000000 */
[----:B-12---:R-:W-:Y:S05]  /*0490*/  CALL.ABS.NOINC R24 ;  /* 0x0000000018007343 */ /* 0x006fea0003c00000 */
.L_x_3:
[----:B------:R-:W0:Y:S01]  /*04a0*/  LDC R6, c[0x0][0x3a8] ;  /* 0x0000ea00ff067b82 */ /* 0x000e220000000800 */
[C---:B------:R-:W-:Y:S01]  /*04b0*/  R2UR UR4, R32.reuse ;  /* 0x00000000200472ca */ /* 0x040fe200000e0000 */
[----:B------:R-:W-:Y:S01]  /*04c0*/  IMAD.MOV.U32 R7, RZ, RZ, RZ ;  /* 0x000000ffff077224 */ /* 0x000fe200078e00ff */
[C---:B------:R-:W-:Y:S02]  /*04d0*/  R2UR UR5, R33.reuse ;  /* 0x00000000210572ca */ /* 0x040fe400000e0000 */
[----:B------:R-:W-:Y:S02]  /*04e0*/  R2UR UR6, R32 ;  /* 0x00000000200672ca */ /* 0x000fe400000e0000 */
[----:B------:R-:W-:-:S09]  /*04f0*/  R2UR UR7, R33 ;  /* 0x00000000210772ca */ /* 0x000fd200000e0000 */
[----:B------:R1:W-:Y:S01]  /*0500*/  ST.E.64 desc[UR4][R36.64], R4 ;  /* 0x0000000424007985 */ /* 0x0003e2000c101b04 */
[----:B0-----:R-:W-:-:S03]  /*0510*/  ISETP.GE.AND P0, PT, R6, 0x1, PT ;  /* 0x000000010600780c */ /* 0x001fc60003f06270 */
[----:B------:R1:W-:Y:S10]  /*0520*/  ST.E.64 desc[UR6][R36.64+0x8], R6 ;  /* 0x0000080624007985 */ /* 0x0003f4000c101b06 */
[----:B------:R-:W-:Y:S05]  /*0530*/  @!P0 BRA `(.L_x_4) ;  /* 0x00000004004c8947 */ /* 0x000fea0003800000 */
[----:B------:R-:W-:Y:S01]  /*0540*/  BSSY.RECONVERGENT B8, `(.L_x_4) ;  /* 0x0000052000087945 */ /* 0x000fe20003800200 */
[----:B------:R-:W-:-:S07]  /*0550*/  IMAD.MOV.U32 R24, RZ, RZ, RZ ;  /* 0x000000ffff187224 */ /* 0x000fce00078e00ff */
.L_x_15:
[----:B------:R-:W-:Y:S02]  /*0560*/  R2UR UR4, R32 ;  /* 0x00000000200472ca */ /* 0x000fe400000e0000 */
[----:B------:R-:W-:-:S13]  /*0570*/  R2UR UR5, R33 ;  /* 0x00000000210572ca */ /* 0x000fda00000e0000 */
[----:B-1----:R-:W2:Y:S01]  /*0580*/  LD.E.64 R6, desc[UR4][R36.64+0x8] ;  /* 0x0000080424067980 */ /* 0x002ea2000c101b00 */
[----:B------:R-:W-:Y:S01]  /*0590*/  BSSY.RECONVERGENT B7, `(.L_x_5) ;  /* 0x0000048000077945 */ /* 0x000fe20003800200 */
[----:B--2---:R-:W-:-:S13]  /*05a0*/  ISETP.GE.AND P0, PT, R7, R6, PT ;  /* 0x000000060700720c */ /* 0x004fda0003f06270 */
[----:B------:R-:W-:Y:S05]  /*05b0*/  @!P0 BRA `(.L_x_6) ;  /* 0x0000000000f08947 */ /* 0x000fea0003800000 */
[----:B------:R-:W-:Y:S01]  /*05c0*/  MOV R25, 0x0 ;  /* 0x0000000000197802 */ /* 0x000fe20000000f00 */
[----:B------:R-:W0:Y:S01]  /*05d0*/  LDCU.64 UR4, c[0x4][0x30] ;  /* 0x01000600ff0477ac */ /* 0x000e220008000a00 */
[----:B------:R-:W-:Y:S02]  /*05e0*/  CS2R R6, SRZ ;  /* 0x0000000000067805 */ /* 0x000fe4000001ff00 */
[----:B------:R1:W2:Y:S01]  /*05f0*/  LDC.64 R8, c[0x4][R25] ;  /* 0x0100000019087b82 */ /* 0x0002a20000000a00 */
[----:B0-----:R-:W-:Y:S02]  /*0600*/  IMAD.U32 R4, RZ, RZ, UR4 ;  /* 0x00000004ff047e24 */ /* 0x001fe4000f8e00ff */
[----:B-1----:R-:W-:-:S07]  /*0610*/  IMAD.U32 R5, RZ, RZ, UR5 ;  /* 0x00000005ff057e24 */ /* 0x002fce000f8e00ff */
[----:B------:R-:W-:-:S07]  /*0620*/  LEPC R20, `(.L_x_7) ;  /* 0x000000001014794e */ /* 0x000fce0000000000 */
[----:B--2---:R-:W-:Y:S05]  /*0630*/  CALL.ABS.NOINC R8 ;  /* 0x0000000008007343 */ /* 0x004fea0003c00000 */
.L_x_7:
[----:B------:R-:W-:Y:S02]  /*0640*/  R2UR UR4, R32 ;  /* 0x00000000200472ca */ /* 0x000fe400000e0000 */
[----:B------:R-:W-:-:S13]  /*0650*/  R2UR UR5, R33 ;  /* 0x00000000210572ca */ /* 0x000fda00000e0000 */
[----:B------:R-:W2:Y:S01]  /*0660*/  LD.E.64 R4, desc[UR4][R36.64+0x8] ;  /* 0x0000080424047980 */ /* 0x000ea2000c101b00 */
[----:B------:R0:W1:Y:S01]  /*0670*/  LDC.64 R8, c[0x4][R25] ;  /* 0x0100000019087b82 */ /* 0x0000620000000a00 */
[----:B------:R-:W3:Y:S01]  /*0680*/  LDCU.64 UR4, c[0x4][0x20] ;  /* 0x01000400ff0477ac */ /* 0x000ee20008000a00 */
[----:B------:R-:W-:Y:S02]  /*0690*/  IMAD.MOV.U32 R6, RZ, RZ, R16 ;  /* 0x000000ffff067224 */ /* 0x000fe400078e0010 */
[----:B------:R-:W-:Y:S02]  /*06a0*/  IMAD.MOV.U32 R7, RZ, RZ, R17 ;  /* 0x000000ffff077224 */ /* 0x000fe400078e0011 */
[----:B--2---:R-:W-:Y:S02]  /*06b0*/  IMAD.MOV.U32 R10, RZ, RZ, R5 ;  /* 0x000000ffff0a7224 */ /* 0x004fe400078e0005 */
[----:B------:R-:W-:Y:S02]  /*06c0*/  IMAD.MOV.U32 R11, RZ, RZ, R4 ;  /* 0x000000ffff0b7224 */ /* 0x000fe400078e0004 */
[----:B---3--:R-:W-:-:S02]  /*06d0*/  IMAD.U32 R4, RZ, RZ, UR4 ;  /* 0x00000004ff047e24 */ /* 0x008fc4000f8e00ff */
[----:B------:R-:W-:Y:S01]  /*06e0*/  IMAD.U32 R5, RZ, RZ, UR5 ;  /* 0x00000005ff057e24 */ /* 0x000fe2000f8e00ff */
[----:B-1----:R0:W-:Y:S06]  /*06f0*/  STL.64 [R1], R10 ;  /* 0x0000000a01007387 */ /* 0x0021ec0000100a00 */
[----:B------:R-:W-:-:S07]  /*0700*/  LEPC R20, `(.L_x_8) ;  /* 0x000000001014794e */ /* 0x000fce0000000000 */
[----:B0-----:R-:W-:Y:S05]  /*0710*/  CALL.ABS.NOINC R8 ;  /* 0x0000000008007343 */ /* 0x001fea0003c00000 */
.L_x_8:
[----:B------:R-:W-:Y:S02]  /*0720*/  R2UR UR4, R32 ;  /* 0x00000000200472ca */ /* 0x000fe400000e0000 */
[----:B------:R-:W-:-:S13]  /*0730*/  R2UR UR5, R33 ;  /* 0x00000000210572ca */ /* 0x000fda00000e0000 */
[----:B------:R-:W2:Y:S01]  /*0740*/  LD.E R0, desc[UR4][R36.64+0xc] ;  /* 0x00000c0424007980 */ /* 0x000ea2000c101900 */
[----:B------:R-:W-:Y:S01]  /*0750*/  BSSY.RECONVERGENT B6, `(.L_x_9) ;  /* 0x0000019000067945 */ /* 0x000fe20003800200 */
[----:B--2---:R-:W-:-:S13]  /*0760*/  ISETP.GE.AND P0, PT, R0, 0x1, PT ;  /* 0x000000010000780c */ /* 0x004fda0003f06270 */
[----:B------:R-:W-:Y:S05]  /*0770*/  @!P0 BRA `(.L_x_10) ;  /* 0x0000000000588947 */ /* 0x000fea0003800000 */
[----:B------:R-:W-:-:S07]  /*0780*/  IMAD.MOV.U32 R25, RZ, RZ, RZ ;  /* 0x000000ffff197224 */ /* 0x000fce00078e00ff */
.L_x_12:
[----:B------:R-:W-:Y:S02]  /*0790*/  R2UR UR4, R32 ;  /* 0x00000000200472ca */ /* 0x000fe400000e0000 */
[----:B------:R-:W-:-:S13]  /*07a0*/  R2UR UR5, R33 ;  /* 0x00000000210572ca */ /* 0x000fda00000e0000 */
[----:B------:R-:W2:Y:S02]  /*07b0*/  LD.E.64 R10, desc[UR4][R36.64] ;  /* 0x00000004240a7980 */ /* 0x000ea4000c101b00 */
[----:B--2---:R-:W-:-:S06]  /*07c0*/  IMAD.WIDE.U32 R10, R25, 0x4, R10 ;  /* 0x00000004190a7825 */ /* 0x004fcc00078e000a */
[----:B------:R-:W2:Y:S01]  /*07d0*/  LD.E R10, desc[UR4][R10.64] ;  /* 0x000000040a0a7980 */ /* 0x000ea2000c101900 */
[----:B------:R-:W-:Y:S01]  /*07e0*/  MOV R8, 0x0 ;  /* 0x0000000000087802 */ /* 0x000fe20000000f00 */
[----:B------:R-:W0:Y:S01]  /*07f0*/  LDCU.64 UR4, c[0x4][0x28] ;  /* 0x01000500ff0477ac */ /* 0x000e220008000a00 */
[----:B------:R-:W-:Y:S02]  /*0800*/  IMAD.MOV.U32 R6, RZ, RZ, R16 ;  /* 0x000000ffff067224 */ /* 0x000fe400078e0010 */
[----:B------:R-:W-:Y:S02]  /*0810*/  IMAD.MOV.U32 R7, RZ, RZ, R17 ;  /* 0x000000ffff077224 */ /* 0x000fe400078e0011 */
[----:B------:R-:W1:Y:S01]  /*0820*/  LDC.64 R8, c[0x4][R8] ;  /* 0x0100000008087b82 */ /* 0x000e620000000a00 */
[----:B0-----:R-:W-:Y:S02]  /*0830*/  IMAD.U32 R4, RZ, RZ, UR4 ;  /* 0x00000004ff047e24 */ /* 0x001fe4000f8e00ff */
[----:B------:R-:W-:Y:S01]  /*0840*/  IMAD.U32 R5, RZ, RZ, UR5 ;  /* 0x00000005ff057e24 */ /* 0x000fe2000f8e00ff */
[----:B-12---:R0:W-:Y:S06]  /*0850*/  STL [R1], R10 ;  /* 0x0000000a01007387 */ /* 0x0061ec0000100800 */
[----:B------:R-:W-:-:S07]  /*0860*/  LEPC R20, `(.L_x_11) ;  /* 0x000000001014794e */ /* 0x000fce0000000000 */
[----:B0-----:R-:W-:Y:S05]  /*0870*/  CALL.ABS.NOINC R8 ;  /* 0x0000000008007343 */ /* 0x001fea0003c00000 */
.L_x_11:
[----:B------:R-:W-:Y:S02]  /*0880*/  R2UR UR4, R32 ;  /* 0x00000000200472ca */ /* 0x000fe400000e0000 */
[----:B------:R-:W-:-:S13]  /*0890*/  R2UR UR5, R33 ;  /* 0x00000000210572ca */ /* 0x000fda00000e0000 */
[----:B------:R-:W2:Y:S01]  /*08a0*/  LD.E R0, desc[UR4][R36.64+0xc] ;  /* 0x00000c0424007980 */ /* 0x000ea2000c101900 */
[----:B------:R-:W-:-:S05]  /*08b0*/  VIADD R25, R25, 0x1 ;  /* 0x0000000119197836 */ /* 0x000fca0000000000 */
[----:B--2---:R-:W-:-:S13]  /*08c0*/  ISETP.GE.AND P0, PT, R25, R0, PT ;  /* 0x000000001900720c */ /* 0x004fda0003f06270 */
[----:B------:R-:W-:Y:S05]  /*08d0*/  @!P0 BRA `(.L_x_12) ;  /* 0xfffffffc00ac8947 */ /* 0x000fea000383ffff */
.L_x_10:
[----:B------:R-:W-:Y:S05]  /*08e0*/  BSYNC.RECONVERGENT B6 ;  /* 0x0000000000067941 */ /* 0x000fea0003800200 */
.L_x_9:
[----:B------:R-:W-:Y:S01]  /*08f0*/  MOV R8, 0x0 ;  /* 0x0000000000087802 */ /* 0x000fe20000000f00 */
[----:B------:R-:W0:Y:S01]  /*0900*/  LDCU.64 UR4, c[0x4][0x18] ;  /* 0x01000300ff0477ac */ /* 0x000e220008000a00 */
[----:B------:R-:W-:-:S04]  /*0910*/  CS2R R6, SRZ ;  /* 0x0000000000067805 */ /* 0x000fc8000001ff00 */
[----:B------:R-:W1:Y:S01]  /*0920*/  LDC.64 R8, c[0x4][R8] ;  /* 0x0100000008087b82 */ /* 0x000e620000000a00 */
[----:B0-----:R-:W-:Y:S02]  /*0930*/  IMAD.U32 R4, RZ, RZ, UR4 ;  /* 0x00000004ff047e24 */ /* 0x001fe4000f8e00ff */
[----:B------:R-:W-:-:S07]  /*0940*/  IMAD.U32 R5, RZ, RZ, UR5 ;  /* 0x00000005ff057e24 */ /* 0x000fce000f8e00ff */
[----:B------:R-:W-:-:S07]  /*0950*/  LEPC R20, `(.L_x_13) ;  /* 0x000000001014794e */ /* 0x000fce0000000000 */
[----:B-1----:R-:W-:Y:S05]  /*0960*/  CALL.ABS.NOINC R8 ;  /* 0x0000000008007343 */ /* 0x002fea0003c00000 */
.L_x_13:
[----:B------:R-:W-:Y:S05]  /*0970*/  BRA `(.L_x_14) ;  /* 0x0000000000247947 */ /* 0x000fea0003800000 */
.L_x_6:
[----:B------:R-:W-:Y:S02]  /*0980*/  R2UR UR4, R32 ;  /* 0x00000000200472ca */ /* 0x000fe400000e0000 */
[----:B------:R-:W-:-:S13]  /*0990*/  R2UR UR5, R33 ;  /* 0x00000000210572ca */ /* 0x000fda00000e0000 */
[----:B------:R-:W2:Y:S01]  /*09a0*/  LD.E.64 R4, desc[UR4][R36.64] ;  /* 0x0000000424047980 */ /* 0x000ea2000c101b00 */
[----:B------:R-:W-:Y:S01]  /*09b0*/  R2UR UR6, R32 ;  /* 0x00000000200672ca */ /* 0x000fe200000e0000 */
[----:B------:R-:W-:Y:S01]  /*09c0*/  VIADD R3, R7, 0x1 ;  /* 0x0000000107037836 */ /* 0x000fe20000000000 */
[----:B------:R-:W-:-:S04]  /*09d0*/  R2UR UR7, R33 ;  /* 0x00000000210772ca */ /* 0x000fc800000e0000 */
[----:B------:R0:W-:Y:S01]  /*09e0*/  ST.E desc[UR4][R36.64+0xc], R3 ;  /* 0x00000c0324007985 */ /* 0x0001e2000c101904 */
[----:B--2---:R-:W-:-:S08]  /*09f0*/  IMAD.WIDE R4, R7, 0x4, R4 ;  /* 0x0000000407047825 */ /* 0x004fd000078e0204 */
[----:B------:R0:W-:Y:S02]  /*0a00*/  ST.E desc[UR6][R4.64], R24 ;  /* 0x0000001804007985 */ /* 0x0001e4000c101906 */
.L_x_14:
[----:B------:R-:W-:Y:S05]  /*0a10*/  BSYNC.RECONVERGENT B7 ;  /* 0x0000000000077941 */ /* 0x000fea0003800200 */
.L_x_5:
[----:B------:R-:W1:Y:S01]  /*0a20*/  LDCU UR4, c[0x0][0x3a8] ;  /* 0x00007500ff0477ac */ /* 0x000e620008000800 */
[----:B0-----:R-:W-:-:S05]  /*0a30*/  VIADD R24, R24, 0x1 ;  /* 0x0000000118187836 */ /* 0x001fca0000000000 */
[----:B-1----:R-:W-:-:S13]  /*0a40*/  ISETP.NE.AND P0, PT, R24, UR4, PT ;  /* 0x0000000418007c0c */ /* 0x002fda000bf05270 */
[----:B------:R-:W-:Y:S05]  /*0a50*/  @P0 BRA `(.L_x_15) ;  /* 0xfffffff800c00947 */ /* 0x000fea000383ffff */
[----:B------:R-:W-:Y:S05]  /*0a60*/  BSYNC.RECONVERGENT B8 ;  /* 0x0000000000087941 */ /* 0x000fea0003800200 */
.L_x_4:
[----:B------:R-:W-:Y:S01]  /*0a70*/  MOV R24, 0x8 ;  /* 0x0000000800187802 */ /* 0x000fe20000000f00 */
[----:B-1----:R-:W-:Y:S02]  /*0a80*/  IMAD.MOV.U32 R4, RZ, RZ, 0x10 ;  /* 0x00000010ff047424 */ /* 0x002fe400078e00ff */
[----:B------:R-:W-:Y:S01]  /*0a90*/  IMAD.MOV.U32 R5, RZ, RZ, RZ ;  /* 0x000000ffff057224 */ /* 0x000fe200078e00ff */
[----:B------:R0:W1:Y:S06]  /*0aa0*/  LDC.64 R6, c[0x4][R24] ;  /* 0x0100000018067b82 */ /* 0x00006c0000000a00 */
[----:B------:R-:W-:-:S07]  /*0ab0*/  LEPC R20, `(.L_x_16) ;  /* 0x000000001014794e */ /* 0x000fce0000000000 */
[----:B01----:R-:W-:Y:S05]  /*0ac0*/  CALL.ABS.NOINC R6 ;  /* 0x0000000006007343 */ /* 0x003fea0003c00000 */
.L_x_16:
[----:B------:R0:W1:Y:S01]  /*0ad0*/  LDC.64 R6, c[0x4][R24] ;  /* 0x0100000018067b82 */ /* 0x0000620000000a00 */
[----:B------:R-:W-:Y:S02]  /*0ae0*/  IMAD.MOV.U32 R25, RZ, RZ, R5 ;  /* 0x000000ffff197224 */ /* 0x000fe400078e0005 */
[----:B------:R-:W-:Y:S02]  /*0af0*/  IMAD.MOV.U32 R5, RZ, RZ, R2 ;  /* 0x000000ffff057224 */ /* 0x000fe400078e0002 */
[----:B0-----:R-:W-:Y:S02]  /*0b00*/  IMAD.MOV.U32 R24, RZ, RZ, R4 ;  /* 0x000000ffff187224 */ /* 0x001fe400078e0004 */
[----:B------:R-:W-:-:S07]  /*0b10*/  IMAD.MOV.U32 R4, RZ, RZ, R23 ;  /* 0x000000ffff047224 */ /* 0x000fce00078e0017 */
[----:B------:R-:W-:-:S07]  /*0b20*/  LEPC R20, `(.L_x_17) ;  /* 0x000000001014794e */ /* 0x000fce0000000000 */
[----:B-1----:R-:W-:Y:S05]  /*0b30*/  CALL.ABS.NOINC R6 ;  /* 0x0000000006007343 */ /* 0x002fea0003c00000 */
.L_x_17:
[----:B------:R-:W0:Y:S01]  /*0b40*/  LDC R2, c[0x0][0x3a8] ;  /* 0x0000ea00ff027b82 */ /* 0x000e220000000800 */
[C---:B------:R-:W-:Y:S01]  /*0b50*/  R2UR UR4, R32.reuse ;  /* 0x00000000200472ca */ /* 0x040fe200000e0000 */
[----:B------:R-:W-:Y:S01]  /*0b60*/  IMAD.MOV.U32 R3, RZ, RZ, RZ ;  /* 0x000000ffff037224 */ /* 0x000fe200078e00ff */
[C---:B------:R-:W-:Y:S01]  /*0b70*/  R2UR UR5, R33.reuse ;  /* 0x00000000210572ca */ /* 0x040fe200000e0000 */
[----:B------:R-:W-:Y:S01]  /*0b80*/  BSSY.RECONVERGENT B8, `(.L_x_18) ;  /* 0x0000175000087945 */ /* 0x000fe20003800200 */
[----:B------:R-:W-:Y:S02]  /*0b90*/  R2UR UR6, R32 ;  /* 0x00000000200672ca */ /* 0x000fe400000e0000 */
[----:B------:R-:W-:-:S09]  /*0ba0*/  R2UR UR7, R33 ;  /* 0x00000000210772ca */ /* 0x000fd200000e0000 */
[----:B------:R1:W-:Y:S01]  /*0bb0*/  ST.E.64 desc[UR4][R24.64], R4 ;  /* 0x0000000418007985 */ /* 0x0003e2000c101b04 */
[----:B0-----:R-:W-:-:S03]  /*0bc0*/  ISETP.GT.AND P0, PT, R2, 0x1, PT ;  /* 0x000000010200780c */ /* 0x001fc60003f04270 */
[----:B------:R1:W-:Y:S10]  /*0bd0*/  ST.E.64 desc[UR6][R24.64+0x8], R2 ;  /* 0x0000080218007985 */ /* 0x0003f4000c101b06 */
[----:B------:R-:W-:Y:S05]  /*0be0*/  @P0 BRA `(.L_x_19) ;  /* 0x0000000000100947 */ /* 0x000fea0003800000 */
[----:B------:R-:W-:Y:S02]  /*0bf0*/  R2UR UR4, R32 ;  /* 0x00000000200472ca */ /* 0x000fe400000e0000 */
[----:B------:R-:W-:-:S13]  /*0c00*/  R2UR UR5, R33 ;  /* 0x00000000210572ca */ /* 0x000fda00000e0000 */
[----:B-1----:R0:W5:Y:S01]  /*0c10*/  LD.E R3, desc[UR4][R36.64+0xc] ;  /* 0x00000c0424037980 */ /* 0x002162000c101900 */
[----:B------:R-:W-:Y:S05]  /*0c20*/  BRA `(.L_x_20) ;  /* 0x0000001400a87947 */ /* 0x000fea0003800000 */
.L_x_19:
[----:B------:R-:W-:Y:S02]  /*0c30*/  IMAD.MOV.U32 R28, RZ, RZ, 0x1 ;  /* 0x00000001ff1c7424 */ /* 0x000fe400078e00ff */
[----:B------:R-:W-:Y:S02]  /*0c40*/  IMAD.MOV.U32 R23, RZ, RZ, RZ ;  /* 0x000000ffff177224 */ /* 0x000fe400078e00ff */
[----:B------:R-:W-:Y:S02]  /*0c50*/  IMAD.MOV.U32 R26, RZ, RZ, R18 ;  /* 0x000000ffff1a7224 */ /* 0x000fe400078e0012 */
[----:B------:R-:W-:-:S07]  /*0c60*/  IMAD.MOV.U32 R27, RZ, RZ, R19 ;  /* 0x000000ffff1b7224 */ /* 0x000fce00078e0013 */
.L_x_64:
[----:B01----:R-:W0:Y:S01]  /*0c70*/  LDC R3, c[0x0][0x3a8] ;  /* 0x0000ea00ff037b82 */ /* 0x003e220000000800 */
[----:B------:R-:W-:Y:S01]  /*0c80*/  LOP3.LUT R0, RZ, R23, RZ, 0x33, !PT ;  /* 0x00000017ff007212 */ /* 0x000fe200078e33ff */
[----:B------:R-:W-:Y:S01]  /*0c90*/  BSSY.RECONVERGENT B0, `(.L_x_21) ;  /* 0x0000021000007945 */ /* 0x000fe20003800200 */
[----:B------:R-:W-:Y:S01]  /*0ca0*/  IMAD.MOV.U32 R4, RZ, RZ, RZ ;  /* 0x000000ffff047224 */ /* 0x000fe200078e00ff */
[--C-:B0-----:R-:W-:Y:S02]  /*0cb0*/  IADD3 R23, PT, PT, -R23, -0x2, R3.reuse ;  /* 0xfffffffe17177810 */ /* 0x101fe40007ffe103 */
[----:B------:R-:W-:Y:S02]  /*0cc0*/  IMAD.IADD R2, R0, 0x1, R3 ;  /* 0x0000000100027824 */ /* 0x000fe400078e0203 */
[----:B------:R-:W-:Y:S01]  /*0cd0*/  IMAD.MOV.U32 R0, RZ, RZ, 0x1 ;  /* 0x00000001ff007424 */ /* 0x000fe200078e00ff */
[----:B------:R-:W-:Y:S01]  /*0ce0*/  ISETP.GE.U32.AND P0, PT, R23, 0x3, PT ;  /* 0x000000031700780c */ /* 0x000fe20003f06070 */
[----:B------:R-:W-:Y:S01]  /*0cf0*/  IMAD.MOV.U32 R3, RZ, RZ, 0x1 ;  /* 0x00000001ff037424 */ /* 0x000fe200078e00ff */
[----:B------:R-:W-:-:S04]  /*0d00*/  LOP3.LUT R8, R2, 0x3, RZ, 0xc0, !PT ;  /* 0x0000000302087812 */ /* 0x000fc800078ec0ff */
[----:B------:R-:W-:-:S07]  /*0d10*/  ISETP.NE.AND P1, PT, R8, RZ, PT ;  /* 0x000000ff0800720c */ /* 0x000fce0003f25270 */
[----:B------:R-:W-:Y:S06]  /*0d20*/  @!P0 BRA `(.L_x_22) ;  /* 0x00000000005c8947 */ /* 0x000fec0003800000 */
[----:B------:R-:W-:Y:S01]  /*0d30*/  LOP3.LUT R2, R2, 0xfffffffc, RZ, 0xc0, !PT ;  /* 0xfffffffc02027812 */ /* 0x000fe200078ec0ff */
[----:B------:R-:W-:Y:S02]  /*0d40*/  IMAD.MOV.U32 R0, RZ, RZ, 0x1 ;  /* 0x00000001ff007424 */ /* 0x000fe400078e00ff */
[----:B------:R-:W-:Y:S02]  /*0d50*/  IMAD.MOV.U32 R4, RZ, RZ, RZ ;  /* 0x000000ffff047224 */ /* 0x000fe400078e00ff */
[----:B------:R-:W-:-:S07]  /*0d60*/  IMAD.MOV.U32 R3, RZ, RZ, 0x1 ;  /* 0x00000001ff037424 */ /* 0x000fce00078e00ff */
.L_x_23:
[-C--:B------:R-:W-:Y:S02]  /*0d70*/  IMAD R9, R4, R3.reuse, RZ ;  /* 0x0000000304097224 */ /* 0x080fe400078e02ff */
[----:B------:R-:W-:-:S04]  /*0d80*/  IMAD.WIDE.U32 R4, R0, R3, RZ ;  /* 0x0000000300047225 */ /* 0x000fc800078e00ff */
[----:B------:R-:W-:Y:S02]  /*0d90*/  VIADD R7, R3, 0x1 ;  /* 0x0000000103077836 */ /* 0x000fe40000000000 */
[----:B------:R-:W-:Y:S02]  /*0da0*/  IMAD.IADD R0, R5, 0x1, R9 ;  /* 0x0000000105007824 */ /* 0x000fe400078e0209 */
[----:B------:R-:W-:-:S04]  /*0db0*/  IMAD.WIDE.U32 R4, R4, R7, RZ ;  /* 0x0000000704047225 */ /* 0x000fc800078e00ff */
[----:B------:R-:W-:Y:S02]  /*0dc0*/  IMAD R9, R0, R7, RZ ;  /* 0x0000000700097224 */ /* 0x000fe400078e02ff */
[----:B------:R-:W-:Y:S02]  /*0dd0*/  VIADD R7, R3, 0x2 ;  /* 0x0000000203077836 */ /* 0x000fe40000000000 */
[----:B------:R-:W-:Y:S02]  /*0de0*/  IMAD.IADD R0, R5, 0x1, R9 ;  /* 0x0000000105007824 */ /* 0x000fe400078e0209 */
[----:B------:R-:W-:-:S04]  /*0df0*/  IMAD.WIDE.U32 R4, R4, R7, RZ ;  /* 0x0000000704047225 */ /* 0x000fc800078e00ff */
[----:B------:R-:W-:Y:S02]  /*0e00*/  IMAD R9, R0, R7, RZ ;  /* 0x0000000700097224 */ /* 0x000fe400078e02ff */
[----:B------:R-:W-:Y:S02]  /*0e10*/  VIADD R7, R3, 0x3 ;  /* 0x0000000303077836 */ /* 0x000fe40000000000 */
[----:B------:R-:W-:Y:S02]  /*0e20*/  IMAD.IADD R0, R5, 0x1, R9 ;  /* 0x0000000105007824 */ /* 0x000fe400078e0209 */
[----:B------:R-:W-:Y:S01]  /*0e30*/  IMAD.WIDE.U32 R4, R4, R7, RZ ;  /* 0x0000000704047225 */ /* 0x000fe200078e00ff */
[----:B------:R-:W-:-:S03]  /*0e40*/  ISETP.NE.AND P0, PT, R7, R2, PT ;  /* 0x000000020700720c */ /* 0x000fc60003f05270 */
[----:B------:R-:W-:Y:S02]  /*0e50*/  IMAD R7, R0, R7, RZ ;  /* 0x0000000700077224 */ /* 0x000fe400078e02ff */
[----:B------:R-:W-:Y:S02]  /*0e60*/  IMAD.MOV.U32 R0, RZ, RZ, R4 ;  /* 0x000000ffff007224 */ /* 0x000fe400078e0004 */
[----:B------:R-:W-:Y:S02]  /*0e70*/  IMAD.IADD R4, R5, 0x1, R7 ;  /* 0x0000000105047824 */ /* 0x000fe400078e0207 */
[----:B------:R-:W-:-:S04]  /*0e80*/  VIADD R3, R3, 0x4 ;  /* 0x0000000403037836 */ /* 0x000fc80000000000 */
[----:B------:R-:W-:Y:S05]  /*0e90*/  @P0 BRA `(.L_x_23) ;  /* 0xfffffffc00b40947 */ /* 0x000fea000383ffff */
.L_x_22:
[----:B------:R-:W-:Y:S05]  /*0ea0*/  BSYNC.RECONVERGENT B0 ;  /* 0x0000000000007941 */ /* 0x000fea0003800200 */
.L_x_21:
[----:B------:R-:W-:Y:S04]  /*0eb0*/  BSSY.RECONVERGENT B0, `(.L_x_24) ;  /* 0x0000013000007945 */ /* 0x000fe80003800200 */
[----:B------:R-:W-:Y:S05]  /*0ec0*/  @!P1 BRA `(.L_x_25) ;  /* 0x0000000000449947 */ /* 0x000fea0003800000 */
[----:B------:R-:W-:Y:S01]  /*0ed0*/  ISETP.NE.AND P0, PT, R8, 0x1, PT ;  /* 0x000000010800780c */ /* 0x000fe20003f05270 */
[-C--:B------:R-:W-:Y:S02]  /*0ee0*/  IMAD R5, R4, R3.reuse, RZ ;  /* 0x0000000304057224 */ /* 0x080fe400078e02ff */
[----:B------:R-:W-:-:S04]  /*0ef0*/  IMAD.WIDE.U32 R6, R0, R3, RZ ;  /* 0x0000000300067225 */ /* 0x000fc800078e00ff */
[----:B------:R-:W-:Y:S02]  /*0f00*/  IMAD.IADD R4, R7, 0x1, R5 ;  /* 0x0000000107047824 */ /* 0x000fe400078e0205 */
[----:B------:R-:W-:-:S04]  /*0f10*/  IMAD.MOV.U32 R0, RZ, RZ, R6 ;  /* 0x000000ffff007224 */ /* 0x000fc800078e0006 */
[----:B------:R-:W-:Y:S05]  /*0f20*/  @!P0 BRA `(.L_x_25) ;  /* 0x00000000002c8947 */ /* 0x000fea0003800000 */
[----:B------:R-:W-:Y:S01]  /*0f30*/  ISETP.NE.AND P0, PT, R8, 0x2, PT ;  /* 0x000000020800780c */ /* 0x000fe20003f05270 */
[----:B------:R-:W-:-:S04]  /*0f40*/  VIADD R7, R3, 0x1 ;  /* 0x0000000103077836 */ /* 0x000fc80000000000 */
[-C--:B------:R-:W-:Y:S02]  /*0f50*/  IMAD R5, R4, R7.reuse, RZ ;  /* 0x0000000704057224 */ /* 0x080fe400078e02ff */
[----:B------:R-:W-:-:S04]  /*0f60*/  IMAD.WIDE.U32 R6, R0, R7, RZ ;  /* 0x0000000700067225 */ /* 0x000fc800078e00ff */
[----:B------:R-:W-:Y:S02]  /*0f70*/  IMAD.IADD R4, R7, 0x1, R5 ;  /* 0x0000000107047824 */ /* 0x000fe400078e0205 */
[----:B------:R-:W-:Y:S02]  /*0f80*/  @P0 VIADD R3, R3, 0x2 ;  /* 0x0000000203030836 */ /* 0x000fe40000000000 */
[----:B------:R-:W-:Y:S02]  /*0f90*/  IMAD.MOV.U32 R0, RZ, RZ, R6 ;  /* 0x000000ffff007224 */ /* 0x000fe400078e0006 */
[-C--:B------:R-:W-:Y:S02]  /*0fa0*/  @P0 IMAD R5, R4, R3.reuse, RZ ;  /* 0x0000000304050224 */ /* 0x080fe400078e02ff */
[----:B------:R-:W-:-:S04]  /*0fb0*/  @P0 IMAD.WIDE.U32 R2, R0, R3, RZ ;  /* 0x0000000300020225 */ /* 0x000fc800078e00ff */
[----:B------:R-:W-:Y:S02]  /*0fc0*/  @P0 IMAD.IADD R4, R3, 0x1, R5 ;  /* 0x0000000103040824 */ /* 0x000fe400078e0205 */
[----:B------:R-:W-:-:S07]  /*0fd0*/  @P0 IMAD.MOV.U32 R0, RZ, RZ, R2 ;  /* 0x000000ffff000224 */ /* 0x000fce00078e0002 */
.L_x_25:
[----:B------:R-:W-:Y:S05]  /*0fe0*/  BSYNC.RECONVERGENT B0 ;  /* 0x0000000000007941 */ /* 0x000fea0003800200 */
.L_x_24:
[----:B------:R-:W-:Y:S01]  /*0ff0*/  LOP3.LUT R2, R27, R4, RZ, 0xfc, !PT ;  /* 0x000000041b027212 */ /* 0x000fe200078efcff */
[----:B------:R-:W-:Y:S01]  /*1000*/  BSSY.RECONVERGENT B0, `(.L_x_26) ;  /* 0x0000024000007945 */ /* 0x000fe20003800200 */
[----:B------:R-:W-:Y:S02]  /*1010*/  IMAD.MOV.U32 R23, RZ, RZ, R28 ;  /* 0x000000ffff177224 */ /* 0x000fe400078e001c */
[----:B------:R-:W-:-:S13]  /*1020*/  ISETP.NE.U32.AND P0, PT, R2, RZ, PT ;  /* 0x000000ff0200720c */ /* 0x000fda0003f05070 */
[----:B------:R-:W-:Y:S05]  /*1030*/  @P0 BRA `(.L_x_27) ;  /* 0x0000000000580947 */ /* 0x000fea0003800000 */
[----:B------:R-:W0:Y:S01]  /*1040*/  I2F.U32.RP R4, R0 ;  /* 0x0000000000047306 */ /* 0x000e220000209000 */
[----:B------:R-:W-:Y:S01]  /*1050*/  ISETP.NE.U32.AND P2, PT, R0, RZ, PT ;  /* 0x000000ff0000720c */ /* 0x000fe20003f45070 */
[----:B------:R-:W-:-:S06]  /*1060*/  IMAD.MOV.U32 R27, RZ, RZ, RZ ;  /* 0x000000ffff1b7224 */ /* 0x000fcc00078e00ff */
[----:B0-----:R-:W0:Y:S02]  /*1070*/  MUFU.RCP R4, R4 ;  /* 0x0000000400047308 */ /* 0x001e240000001000 */
[----:B0-----:R-:W-:-:S06]  /*1080*/  VIADD R2, R4, 0xffffffe ;  /* 0x0ffffffe04027836 */ /* 0x001fcc0000000000 */
[----:B------:R0:W1:Y:S02]  /*1090*/  F2I.FTZ.U32.TRUNC.NTZ R3, R2 ;  /* 0x0000000200037305 */ /* 0x000064000021f000 */
[----:B0-----:R-:W-:Y:S02]  /*10a0*/  IMAD.MOV.U32 R2, RZ, RZ, RZ ;  /* 0x000000ffff027224 */ /* 0x001fe400078e00ff */
[----:B-1----:R-:W-:-:S04]  /*10b0*/  IMAD.MOV R5, RZ, RZ, -R3 ;  /* 0x000000ffff057224 */ /* 0x002fc800078e0a03 */
[----:B------:R-:W-:-:S04]  /*10c0*/  IMAD R5, R5, R0, RZ ;  /* 0x0000000005057224 */ /* 0x000fc800078e02ff */
[----:B------:R-:W-:-:S06]  /*10d0*/  IMAD.HI.U32 R3, R3, R5, R2 ;  /* 0x0000000503037227 */ /* 0x000fcc00078e0002 */
[----:B------:R-:W-:-:S04]  /*10e0*/  IMAD.HI.U32 R2, R3, R26, RZ ;  /* 0x0000001a03027227 */ /* 0x000fc800078e00ff */
[----:B------:R-:W-:-:S04]  /*10f0*/  IMAD.MOV R3, RZ, RZ, -R2 ;  /* 0x000000ffff037224 */ /* 0x000fc800078e0a02 */
[----:B------:R-:W-:-:S05]  /*1100*/  IMAD R3, R0, R3, R26 ;  /* 0x0000000300037224 */ /* 0x000fca00078e021a */
[----:B------:R-:W-:-:S13]  /*1110*/  ISETP.GE.U32.AND P0, PT, R3, R0, PT ;  /* 0x000000000300720c */ /* 0x000fda0003f06070 */
[----:B------:R-:W-:Y:S02]  /*1120*/  @P0 IMAD.IADD R3, R3, 0x1, -R0 ;  /* 0x0000000103030824 */ /* 0x000fe400078e0a00 */
[----:B------:R-:W-:-:S03]  /*1130*/  @P0 VIADD R2, R2, 0x1 ;  /* 0x0000000102020836 */ /* 0x000fc60000000000 */
[----:B------:R-:W-:-:S13]  /*1140*/  ISETP.GE.U32.AND P1, PT, R3, R0, PT ;  /* 0x000000000300720c */ /* 0x000fda0003f26070 */
[----:B------:R-:W-:Y:S01]  /*1150*/  @P1 VIADD R2, R2, 0x1 ;  /* 0x0000000102021836 */ /* 0x000fe20000000000 */
[----:B------:R-:W-:-:S05]  /*1160*/  @!P2 LOP3.LUT R2, RZ, R0, RZ, 0x33, !PT ;  /* 0x00000000ff02a212 */ /* 0x000fca00078e33ff */
[----:B------:R-:W-:-:S04]  /*1170*/  IMAD.MOV R3, RZ, RZ, -R2 ;  /* 0x000000ffff037224 */ /* 0x000fc800078e0a02 */
[----:B------:R-:W-:Y:S01]  /*1180*/  IMAD R26, R0, R3, R26 ;  /* 0x00000003001a7224 */ /* 0x000fe200078e021a */
[----:B------:R-:W-:Y:S06]  /*1190*/  BRA `(.L_x_28) ;  /* 0x0000000000287947 */ /* 0x000fec0003800000 */
.L_x_27:
[----:B------:R-:W-:Y:S01]  /*11a0*/  IMAD.MOV.U32 R3, RZ, RZ, R4 ;  /* 0x000000ffff037224 */ /* 0x000fe200078e0004 */
[----:B------:R-:W-:-:S07]  /*11b0*/  MOV R2, 0x11d0 ;  /* 0x000011d000027802 */ /* 0x000fce0000000f00 */
[----:B------:R-:W-:Y:S05]  /*11c0*/  CALL.REL.NOINC `($__internal_0_$__cuda_sm20_div_u64) ;  /* 0x00000040002c7944 */ /* 0x000fea0003c00000 */
[----:B------:R-:W-:Y:S01]  /*11d0*/  IADD3 R5, P0, PT, RZ, -R6, RZ ;  /* 0x80000006ff057210 */ /* 0x000fe20007f1e0ff */
[----:B------:R-:W-:-:S04]  /*11e0*/  IMAD.MOV.U32 R2, RZ, RZ, R6 ;  /* 0x000000ffff027224 */ /* 0x000fc800078e0006 */
[----:B------:R-:W-:Y:S02]  /*11f0*/  IMAD.X R3, RZ, RZ, ~R7, P0 ;  /* 0x000000ffff037224 */ /* 0x000fe400000e0e07 */
[----:B------:R-:W-:-:S04]  /*1200*/  IMAD.WIDE.U32 R26, R0, R5, R26 ;  /* 0x00000005001a7225 */ /* 0x000fc800078e001a */
[----:B------:R-:W-:-:S04]  /*1210*/  IMAD R3, R3, R0, RZ ;  /* 0x0000000003037224 */ /* 0x000fc800078e02ff */
[----:B------:R-:W-:-:S04]  /*1220*/  IMAD R3, R4, R5, R3 ;  /* 0x0000000504037224 */ /* 0x000fc800078e0203 */
[----:B------:R-:W-:-:S07]  /*1230*/  IMAD.IADD R27, R27, 0x1, R3 ;  /* 0x000000011b1b7824 */ /* 0x000fce00078e0203 */
.L_x_28:
[----:B------:R-:W-:Y:S05]  /*1240*/  BSYNC.RECONVERGENT B0 ;  /* 0x0000000000007941 */ /* 0x000fea0003800200 */
.L_x_26:
[----:B------:R-:W-:Y:S01]  /*1250*/  ISETP.GE.AND P0, PT, R2, RZ, PT ;  /* 0x000000ff0200720c */ /* 0x000fe20003f06270 */
[----:B------:R-:W-:Y:S04]  /*1260*/  BSSY.RECONVERGENT B7, `(.L_x_29) ;  /* 0x0000049000077945 */ /* 0x000fe80003800200 */
[----:B------:R-:W-:Y:S01]  /*1270*/  BSSY.RELIABLE B0, `(.L_x_30) ;  /* 0x0000009000007945 */ /* 0x000fe20003800100 */
[----:B------:R-:W-:-:S07]  /*1280*/  P2R R29, PR, RZ, 0x1 ;  /* 0x00000001ff1d7803 */ /* 0x000fce0000000000 */
[----:B------:R-:W-:Y:S05]  /*1290*/  @!P0 BRA `(.L_x_31) ;  /* 0x0000000000188947 */ /* 0x000fea0003800000 */
[----:B------:R-:W-:Y:S02]  /*12a0*/  R2UR UR4, R32 ;  /* 0x00000000200472ca */ /* 0x000fe400000e0000 */
[----:B------:R-:W-:-:S13]  /*12b0*/  R2UR UR5, R33 ;  /* 0x00000000210572ca */ /* 0x000fda00000e0000 */
[----:B------:R-:W2:Y:S02]  /*12c0*/  LD.E R3, desc[UR4][R36.64+0xc] ;  /* 0x00000c0424037980 */ /* 0x000ea4000c101900 */
[----:B--2---:R-:W-:-:S13]  /*12d0*/  ISETP.GT.AND P0, PT, R3, R2, PT ;  /* 0x000000020300720c */ /* 0x004fda0003f04270 */
[----:B------:R-:W-:Y:S05]  /*12e0*/  @P0 BREAK.RELIABLE B0 ;  /* 0x0000000000000942 */ /* 0x000fea0003800100 */
[----:B------:R-:W-:Y:S05]  /*12f0*/  @P0 BRA `(.L_x_32) ;  /* 0x0000000000fc0947 */ /* 0x000fea0003800000 */
.L_x_31:
[----:B------:R-:W-:Y:S05]  /*1300*/  BSYNC.RELIABLE B0 ;  /* 0x0000000000007941 */ /* 0x000fea0003800100 */
.L_x_30:
[----:B------:R-:W-:Y:S01]  /*1310*/  MOV R8, 0x0 ;  /* 0x0000000000087802 */ /* 0x000fe20000000f00 */
[----:B------:R0:W-:Y:S01]  /*1320*/  STL [R1+0x10], R2 ;  /* 0x0000100201007387 */ /* 0x0001e20000100800 */
[----:B------:R-:W1:Y:S01]  /*1330*/  LDCU.64 UR4, c[0x4][0x38] ;  /* 0x01000700ff0477ac */ /* 0x000e620008000a00 */
[----:B------:R-:W-:-:S03]  /*1340*/  IADD3 R6, P0, PT, R16, 0x10, RZ ;  /* 0x0000001010067810 */ /* 0x000fc60007f1e0ff */
[----:B------:R-:W2:Y:S02]  /*1350*/  LDC.64 R8, c[0x4][R8] ;  /* 0x0100000008087b82 */ /* 0x000ea40000000a00 */
[----:B------:R-:W-:Y:S02]  /*1360*/  IMAD.X R7, RZ, RZ, R17, P0 ;  /* 0x000000ffff077224 */ /* 0x000fe400000e0611 */
[----:B-1----:R-:W-:Y:S02]  /*1370*/  IMAD.U32 R4, RZ, RZ, UR4 ;  /* 0x00000004ff047e24 */ /* 0x002fe4000f8e00ff */
[----:B0-----:R-:W-:-:S07]  /*1380*/  IMAD.U32 R5, RZ, RZ, UR5 ;  /* 0x00000005ff057e24 */ /* 0x001fce000f8e00ff */
[----:B------:R-:W-:-:S07]  /*1390*/  LEPC R20, `(.L_x_33) ;  /* 0x000000001014794e */ /* 0x000fce0000000000 */
[----:B--2---:R-:W-:Y:S05]  /*13a0*/  CALL.ABS.NOINC R8 ;  /* 0x0000000008007343 */ /* 0x004fea0003c00000 */
.L_x_33:
[----:B------:R-:W-:Y:S02]  /*13b0*/  R2UR UR4, R32 ;  /* 0x00000000200472ca */ /* 0x000fe400000e0000 */
[----:B------:R-:W-:-:S13]  /*13c0*/  R2UR UR5, R33 ;  /* 0x00000000210572ca */ /* 0x000fda00000e0000 */
[----:B------:R-:W2:Y:S01]  /*13d0*/  LD.E.64 R4, desc[UR4][R36.64+0x8] ;  /* 0x0000080424047980 */ /* 0x000ea2000c101b00 */
[----:B------:R-:W-:Y:S01]  /*13e0*/  MOV R8, 0x0 ;  /* 0x0000000000087802 */ /* 0x000fe20000000f00 */
[----:B------:R-:W0:Y:S01]  /*13f0*/  LDCU.64 UR4, c[0x4][0x20] ;  /* 0x01000400ff0477ac */ /* 0x000e220008000a00 */
[----:B------:R-:W-:Y:S02]  /*1400*/  IMAD.MOV.U32 R6, RZ, RZ, R16 ;  /* 0x000000ffff067224 */ /* 0x000fe400078e0010 */
[----:B------:R-:W-:Y:S02]  /*1410*/  IMAD.MOV.U32 R7, RZ, RZ, R17 ;  /* 0x000000ffff077224 */ /* 0x000fe400078e0011 */
[----:B------:R-:W1:Y:S01]  /*1420*/  LDC.64 R8, c[0x4][R8] ;  /* 0x0100000008087b82 */ /* 0x000e620000000a00 */
[----:B--2---:R-:W-:Y:S02]  /*1430*/  IMAD.MOV.U32 R10, RZ, RZ, R5 ;  /* 0x000000ffff0a7224 */ /* 0x004fe400078e0005 */
[----:B------:R-:W-:-:S02]  /*1440*/  IMAD.MOV.U32 R11, RZ, RZ, R4 ;  /* 0x000000ffff0b7224 */ /* 0x000fc400078e0004 */
[----:B0-----:R-:W-:Y:S02]  /*1450*/  IMAD.U32 R4, RZ, RZ, UR4 ;  /* 0x00000004ff047e24 */ /* 0x001fe4000f8e00ff */
[----:B------:R-:W-:Y:S01]  /*1460*/  IMAD.U32 R5, RZ, RZ, UR5 ;  /* 0x00000005ff057e24 */ /* 0x000fe2000f8e00ff */
[----:B-1----:R0:W-:Y:S06]  /*1470*/  STL.64 [R1], R10 ;  /* 0x0000000a01007387 */ /* 0x0021ec0000100a00 */
[----:B------:R-:W-:-:S07]  /*1480*/  LEPC R20, `(.L_x_34) ;  /* 0x000000001014794e */ /* 0x000fce0000000000 */
[----:B0-----:R-:W-:Y:S05]  /*1490*/  CALL.ABS.NOINC R8 ;  /* 0x0000000008007343 */ /* 0x001fea0003c00000 */
.L_x_34:
[----:B------:R-:W-:Y:S02]  /*14a0*/  R2UR UR4, R32 ;  /* 0x00000000200472ca */ /* 0x000fe400000e0000 */
[----:B------:R-:W-:-:S13]  /*14b0*/  R2UR UR5, R33 ;  /* 0x00000000210572ca */ /* 0x000fda00000e0000 */
[----:B------:R-:W2:Y:S01]  /*14c0*/  LD.E R0, desc[UR4][R36.64+0xc] ;  /* 0x00000c0424007980 */ /* 0x000ea2000c101900 */
[----:B------:R-:W-:Y:S01]  /*14d0*/  BSSY.RECONVERGENT B6, `(.L_x_35) ;  /* 0x0000019000067945 */ /* 0x000fe20003800200 */
[----:B--2---:R-:W-:-:S13]  /*14e0*/  ISETP.GE.AND P0, PT, R0, 0x1, PT ;  /* 0x000000010000780c */ /* 0x004fda0003f06270 */
[----:B------:R-:W-:Y:S05]  /*14f0*/  @!P0 BRA `(.L_x_36) ;  /* 0x0000000000588947 */ /* 0x000fea0003800000 */
[----:B------:R-:W-:-:S07]  /*1500*/  IMAD.MOV.U32 R30, RZ, RZ, RZ ;  /* 0x000000ffff1e7224 */ /* 0x000fce00078e00ff */
.L_x_38:
        /* <DEDUP_REMOVED lines=15> */
.L_x_37:
[----:B------:R-:W-:Y:S02]  /*1600*/  R2UR UR4, R32 ;  /* 0x00000000200472ca */ /* 0x000fe400000e0000 */
[----:B------:R-:W-:-:S13]  /*1610*/  R2UR UR5, R33 ;  /* 0x00000000210572ca */ /* 0x000fda00000e0000 */
[----:B------:R-:W2:Y:S01]  /*1620*/  LD.E R3, desc[UR4][R36.64+0xc] ;  /* 0x00000c0424037980 */ /* 0x000ea2000c101900 */
[----:B------:R-:W-:-:S05]  /*1630*/  VIADD R30, R30, 0x1 ;  /* 0x000000011e1e7836 */ /* 0x000fca0000000000 */
[----:B--2---:R-:W-:-:S13]  /*1640*/  ISETP.GE.AND P0, PT, R30, R3, PT ;  /* 0x000000031e00720c */ /* 0x004fda0003f06270 */
[----:B------:R-:W-:Y:S05]  /*1650*/  @!P0 BRA `(.L_x_38) ;  /* 0xfffffffc00ac8947 */ /* 0x000fea000383ffff */
.L_x_36:
[----:B------:R-:W-:Y:S05]  /*1660*/  BSYNC.RECONVERGENT B6 ;  /* 0x0000000000067941 */ /* 0x000fea0003800200 */
.L_x_35:
        /* <DEDUP_REMOVED lines=8> */
.L_x_32:
[----:B------:R-:W-:Y:S05]  /*16f0*/  BSYNC.RECONVERGENT B7 ;  /* 0x0000000000077941 */ /* 0x000fea0003800200 */
.L_x_29:
[----:B------:R-:W-:Y:S02]  /*1700*/  R2UR UR4, R32 ;  /* 0x00000000200472ca */ /* 0x000fe400000e0000 */
[----:B------:R-:W-:-:S13]  /*1710*/  R2UR UR5, R33 ;  /* 0x00000000210572ca */ /* 0x000fda00000e0000 */
[----:B------:R-:W2:Y:S01]  /*1720*/  LD.E.64 R4, desc[UR4][R24.64+0x8] ;  /* 0x0000080418047980 */ /* 0x000ea2000c101b00 */
[----:B------:R-:W-:Y:S01]  /*1730*/  BSSY.RECONVERGENT B7, `(.L_x_39) ;  /* 0x000004e000077945 */ /* 0x000fe20003800200 */
[----:B--2---:R-:W-:-:S13]  /*1740*/  ISETP.GE.AND P0, PT, R5, R4, PT ;  /* 0x000000040500720c */ /* 0x004fda0003f06270 */
[----:B------:R-:W-:Y:S05]  /*1750*/  @!P0 BRA `(.L_x_40) ;  /* 0x0000000000f48947 */ /* 0x000fea0003800000 */
        /* <DEDUP_REMOVED lines=8> */
.L_x_41:
        /* <DEDUP_REMOVED lines=15> */
.L_x_42:
[----:B------:R-:W-:Y:S02]  /*18d0*/  R2UR UR4, R32 ;  /* 0x00000000200472ca */ /* 0x000fe400000e0000 */
[----:B------:R-:W-:-:S13]  /*18e0*/  R2UR UR5, R33 ;  /* 0x00000000210572ca */ /* 0x000fda00000e0000 */
[----:B------:R-:W2:Y:S01]  /*18f0*/  LD.E R0, desc[UR4][R24.64+0xc] ;  /* 0x00000c0418007980 */ /* 0x000ea2000c101900 */
[----:B------:R-:W-:Y:S01]  /*1900*/  BSSY.RECONVERGENT B6, `(.L_x_43) ;  /* 0x0000019000067945 */ /* 0x000fe20003800200 */
[----:B--2---:R-:W-:-:S13]  /*1910*/  ISETP.GE.AND P0, PT, R0, 0x1, PT ;  /* 0x000000010000780c */ /* 0x004fda0003f06270 */
[----:B------:R-:W-:Y:S05]  /*1920*/  @!P0 BRA `(.L_x_44) ;  /* 0x0000000000588947 */ /* 0x000fea0003800000 */
[----:B------:R-:W-:-:S07]  /*1930*/  IMAD.MOV.U32 R30, RZ, RZ, RZ ;  /* 0x000000ffff1e7224 */ /* 0x000fce00078e00ff */
.L_x_46:
        /* <DEDUP_REMOVED lines=15> */
.L_x_45:
[----:B------:R-:W-:Y:S02]  /*1a30*/  R2UR UR4, R32 ;  /* 0x00000000200472ca */ /* 0x000fe400000e0000 */
[----:B------:R-:W-:-:S13]  /*1a40*/  R2UR UR5, R33 ;  /* 0x00000000210572ca */ /* 0x000fda00000e0000 */
[----:B------:R-:W2:Y:S01]  /*1a50*/  LD.E R3, desc[UR4][R24.64+0xc] ;  /* 0x00000c0418037980 */ /* 0x000ea2000c101900 */
[----:B------:R-:W-:-:S05]  /*1a60*/  VIADD R30, R30, 0x1 ;  /* 0x000000011e1e7836 */ /* 0x000fca0000000000 */
[----:B--2---:R-:W-:-:S13]  /*1a70*/  ISETP.GE.AND P0, PT, R30, R3, PT ;  /* 0x000000031e00720c */ /* 0x004fda0003f06270 */
[----:B------:R-:W-:Y:S05]  /*1a80*/  @!P0 BRA `(.L_x_46) ;  /* 0xfffffffc00ac8947 */ /* 0x000fea000383ffff */
.L_x_44:
[----:B------:R-:W-:Y:S05]  /*1a90*/  BSYNC.RECONVERGENT B6 ;  /* 0x0000000000067941 */ /* 0x000fea0003800200 */
.L_x_43:
        /* <DEDUP_REMOVED lines=8> */
.L_x_47:
[----:B------:R-:W-:Y:S05]  /*1b20*/  BRA `(.L_x_48) ;  /* 0x0000000000387947 */ /* 0x000fea0003800000 */
.L_x_40:
[----:B------:R-:W-:Y:S02]  /*1b30*/  R2UR UR4, R32 ;  /* 0x00000000200472ca */ /* 0x000fe400000e0000 */
[----:B------:R-:W-:-:S13]  /*1b40*/  R2UR UR5, R33 ;  /* 0x00000000210572ca */ /* 0x000fda00000e0000 */
[----:B------:R-:W2:Y:S01]  /*1b50*/  LD.E.64 R6, desc[UR4][R36.64] ;  /* 0x0000000424067980 */ /* 0x000ea2000c101b00 */
[----:B------:R-:W-:Y:S02]  /*1b60*/  R2UR UR6, R32 ;  /* 0x00000000200672ca */ /* 0x000fe400000e0000 */
[----:B------:R-:W-:Y:S02]  /*1b70*/  R2UR UR7, R33 ;  /* 0x00000000210772ca */ /* 0x000fe400000e0000 */
[----:B------:R-:W-:-:S11]  /*1b80*/  SHF.R.S64 R3, RZ, 0x1e, R2 ;  /* 0x0000001eff037819 */ /* 0x000fd60000001002 */
[----:B------:R-:W3:Y:S01]  /*1b90*/  LD.E.64 R8, desc[UR6][R24.64] ;  /* 0x0000000618087980 */ /* 0x000ee2000c101b00 */
[----:B--2---:R-:W-:-:S04]  /*1ba0*/  IADD3 R6, P0, PT, R6, R3, RZ ;  /* 0x0000000306067210 */ /* 0x004fc80007f1e0ff */
[----:B------:R-:W-:-:S06]  /*1bb0*/  LEA.HI.X.SX32 R7, R2, R7, 0x2, P0 ;  /* 0x0000000702077211 */ /* 0x000fcc00000f16ff */
[----:B------:R-:W2:Y:S01]  /*1bc0*/  LD.E R7, desc[UR4][R6.64] ;  /* 0x0000000406077980 */ /* 0x000ea2000c101900 */
[C---:B------:R-:W-:Y:S02]  /*1bd0*/  VIADD R3, R5.reuse, 0x1 ;  /* 0x0000000105037836 */ /* 0x040fe40000000000 */
[----:B---3--:R-:W-:-:S03]  /*1be0*/  IMAD.WIDE R8, R5, 0x4, R8 ;  /* 0x0000000405087825 */ /* 0x008fc600078e0208 */
[----:B------:R0:W-:Y:S04]  /*1bf0*/  ST.E desc[UR4][R24.64+0xc], R3 ;  /* 0x00000c0318007985 */ /* 0x0001e8000c101904 */
[----:B--2---:R0:W-:Y:S02]  /*1c00*/  ST.E desc[UR6][R8.64], R7 ;  /* 0x0000000708007985 */ /* 0x0041e4000c101906 */
.L_x_48:
[----:B------:R-:W-:Y:S05]  /*1c10*/  BSYNC.RECONVERGENT B7 ;  /* 0x0000000000077941 */ /* 0x000fea0003800200 */
.L_x_39:
[----:B------:R-:W-:Y:S01]  /*1c20*/  ISETP.NE.AND P0, PT, R29, RZ, PT ;  /* 0x000000ff1d00720c */ /* 0x000fe20003f05270 */
[----:B------:R-:W-:Y:S04]  /*1c30*/  BSSY.RECONVERGENT B7, `(.L_x_49) ;  /* 0x000004a000077945 */ /* 0x000fe80003800200 */
[----:B------:R-:W-:Y:S08]  /*1c40*/  BSSY.RELIABLE B0, `(.L_x_50) ;  /* 0x0000008000007945 */ /* 0x000ff00003800100 */
[----:B------:R-:W-:Y:S05]  /*1c50*/  @!P0 BRA `(.L_x_51) ;  /* 0x0000000000188947 */ /* 0x000fea0003800000 */
[----:B------:R-:W-:Y:S02]  /*1c60*/  R2UR UR4, R32 ;  /* 0x00000000200472ca */ /* 0x000fe400000e0000 */
[----:B------:R-:W-:-:S13]  /*1c70*/  R2UR UR5, R33 ;  /* 0x00000000210572ca */ /* 0x000fda00000e0000 */
[----:B0-----:R-:W2:Y:S02]  /*1c80*/  LD.E R3, desc[UR4][R36.64+0xc] ;  /* 0x00000c0424037980 */ /* 0x001ea4000c101900 */
[----:B--2---:R-:W-:-:S13]  /*1c90*/  ISETP.GT.AND P0, PT, R3, R2, PT ;  /* 0x000000020300720c */ /* 0x004fda0003f04270 */
[----:B------:R-:W-:Y:S05]  /*1ca0*/  @P0 BREAK.RELIABLE B0 ;  /* 0x0000000000000942 */ /* 0x000fea0003800100 */
[----:B------:R-:W-:Y:S05]  /*1cb0*/  @P0 BRA `(.L_x_52) ;  /* 0x0000000400040947 */ /* 0x000fea0003800000 */
.L_x_51:
[----:B------:R-:W-:Y:S05]  /*1cc0*/  BSYNC.RELIABLE B0 ;  /* 0x0000000000007941 */ /* 0x000fea0003800100 */
.L_x_50:
[----:B------:R-:W-:Y:S01]  /*1cd0*/  MOV R29, 0x0 ;  /* 0x00000000001d7802 */ /* 0x000fe20000000f00 */
[----:B------:R1:W-:Y:S01]  /*1ce0*/  STL [R1+0x10], R2 ;  /* 0x0000100201007387 */ /* 0x0003e20000100800 */
[----:B------:R-:W2:Y:S01]  /*1cf0*/  LDCU.64 UR4, c[0x4][0x38] ;  /* 0x01000700ff0477ac */ /* 0x000ea20008000a00 */
[----:B------:R-:W-:Y:S01]  /*1d00*/  IADD3 R6, P0, PT, R16, 0x10, RZ ;  /* 0x0000001010067810 */ /* 0x000fe20007f1e0ff */
[----:B0-----:R1:W0:Y:S04]  /*1d10*/  LDC.64 R8, c[0x4][R29] ;  /* 0x010000001d087b82 */ /* 0x0012280000000a00 */
[----:B------:R-:W-:Y:S02]  /*1d20*/  IMAD.X R7, RZ, RZ, R17, P0 ;  /* 0x000000ffff077224 */ /* 0x000fe400000e0611 */
[----:B--2---:R-:W-:-:S02]  /*1d30*/  IMAD.U32 R4, RZ, RZ, UR4 ;  /* 0x00000004ff047e24 */ /* 0x004fc4000f8e00ff */
[----:B-1----:R-:W-:-:S07]  /*1d40*/  IMAD.U32 R5, RZ, RZ, UR5 ;  /* 0x00000005ff057e24 */ /* 0x002fce000f8e00ff */
[----:B------:R-:W-:-:S07]  /*1d50*/  LEPC R20, `(.L_x_53) ;  /* 0x000000001014794e */ /* 0x000fce0000000000 */
[----:B0-----:R-:W-:Y:S05]  /*1d60*/  CALL.ABS.NOINC R8 ;  /* 0x0000000008007343 */ /* 0x001fea0003c00000 */
.L_x_53:
        /* <DEDUP_REMOVED lines=14> */
.L_x_54:
[----:B------:R-:W-:Y:S02]  /*1e50*/  R2UR UR4, R32 ;  /* 0x00000000200472ca */ /* 0x000fe400000e0000 */
[----:B------:R-:W-:-:S13]  /*1e60*/  R2UR UR5, R33 ;  /* 0x00000000210572ca */ /* 0x000fda00000e0000 */
[----:B------:R-:W2:Y:S01]  /*1e70*/  LD.E R0, desc[UR4][R36.64+0xc] ;  /* 0x00000c0424007980 */ /* 0x000ea2000c101900 */
[----:B------:R-:W-:Y:S01]  /*1e80*/  BSSY.RECONVERGENT B6, `(.L_x_55) ;  /* 0x0000019000067945 */ /* 0x000fe20003800200 */
[----:B--2---:R-:W-:-:S13]  /*1e90*/  ISETP.GE.AND P0, PT, R0, 0x1, PT ;  /* 0x000000010000780c */ /* 0x004fda0003f06270 */
[----:B------:R-:W-:Y:S05]  /*1ea0*/  @!P0 BRA `(.L_x_56) ;  /* 0x0000000000588947 */ /* 0x000fea0003800000 */
[----:B------:R-:W-:-:S07]  /*1eb0*/  IMAD.MOV.U32 R29, RZ, RZ, RZ ;  /* 0x000000ffff1d7224 */ /* 0x000fce00078e00ff */
.L_x_58:
        /* <DEDUP_REMOVED lines=15> */
.L_x_57:
[----:B------:R-:W-:Y:S02]  /*1fb0*/  R2UR UR4, R32 ;  /* 0x00000000200472ca */ /* 0x000fe400000e0000 */
[----:B------:R-:W-:-:S13]  /*1fc0*/  R2UR UR5, R33 ;  /* 0x00000000210572ca */ /* 0x000fda00000e0000 */
[----:B------:R-:W2:Y:S01]  /*1fd0*/  LD.E R0, desc[UR4][R36.64+0xc] ;  /* 0x00000c0424007980 */ /* 0x000ea2000c101900 */
[----:B------:R-:W-:-:S05]  /*1fe0*/  VIADD R29, R29, 0x1 ;  /* 0x000000011d1d7836 */ /* 0x000fca0000000000 */
[----:B--2---:R-:W-:-:S13]  /*1ff0*/  ISETP.GE.AND P0, PT, R29, R0, PT ;  /* 0x000000001d00720c */ /* 0x004fda0003f06270 */
[----:B------:R-:W-:Y:S05]  /*2000*/  @!P0 BRA `(.L_x_58) ;  /* 0xfffffffc00ac8947 */ /* 0x000fea000383ffff */
.L_x_56:
[----:B------:R-:W-:Y:S05]  /*2010*/  BSYNC.RECONVERGENT B6 ;  /* 0x0000000000067941 */ /* 0x000fea0003800200 */
.L_x_55:
        /* <DEDUP_REMOVED lines=8> */
.L_x_59:
[----:B------:R-:W-:Y:S02]  /*20a0*/  R2UR UR4, R32 ;  /* 0x00000000200472ca */ /* 0x000fe400000e0000 */
[----:B------:R-:W-:-:S13]  /*20b0*/  R2UR UR5, R33 ;  /* 0x00000000210572ca */ /* 0x000fda00000e0000 */
[----:B------:R0:W5:Y:S02]  /*20c0*/  LD.E R3, desc[UR4][R36.64+0xc] ;  /* 0x00000c0424037980 */ /* 0x000164000c101900 */
.L_x_52:
[----:B------:R-:W-:Y:S05]  /*20d0*/  BSYNC.RECONVERGENT B7 ;  /* 0x0000000000077941 */ /* 0x000fea0003800200 */
.L_x_49:
[----:B-----5:R-:W-:Y:S01]  /*20e0*/  VIADD R5, R3, 0xffffffff ;  /* 0xffffffff03057836 */ /* 0x020fe20000000000 */
[----:B------:R-:W-:Y:S04]  /*20f0*/  BSSY.RECONVERGENT B0, `(.L_x_60) ;  /* 0x0000013000007945 */ /* 0x000fe80003800200 */
[----:B------:R-:W-:-:S13]  /*2100*/  ISETP.GT.AND P0, PT, R5, R2, PT ;  /* 0x000000020500720c */ /* 0x000fda0003f04270 */
[----:B------:R-:W-:Y:S05]  /*2110*/  @!P0 BRA `(.L_x_61) ;  /* 0x0000000000408947 */ /* 0x000fea0003800000 */
[----:B------:R-:W-:Y:S01]  /*2120*/  BSSY.RECONVERGENT B1, `(.L_x_62) ;  /* 0x000000e000017945 */ /* 0x000fe20003800200 */
.L_x_63:
[----:B------:R-:W-:Y:S02]  /*2130*/  R2UR UR4, R32 ;  /* 0x00000000200472ca */ /* 0x000fe400000e0000 */
[----:B------:R-:W-:-:S13]  /*2140*/  R2UR UR5, R33 ;  /* 0x00000000210572ca */ /* 0x000fda00000e0000 */
[----:B------:R-:W2:Y:S01]  /*2150*/  LD.E.64 R4, desc[UR4][R36.64] ;  /* 0x0000000424047980 */ /* 0x000ea2000c101b00 */
[----:B------:R-:W-:Y:S02]  /*2160*/  R2UR UR6, R32 ;  /* 0x00000000200672ca */ /* 0x000fe400000e0000 */
[----:B------:R-:W-:Y:S01]  /*2170*/  R2UR UR7, R33 ;  /* 0x00000000210772ca */ /* 0x000fe200000e0000 */
[----:B--2---:R-:W-:-:S05]  /*2180*/  IMAD.WIDE R4, R2, 0x4, R4 ;  /* 0x0000000402047825 */ /* 0x004fca00078e0204 */
[----:B------:R-:W2:Y:S04]  /*2190*/  LD.E R3, desc[UR4][R4.64+0x4] ;  /* 0x0000040404037980 */ /* 0x000ea8000c101900 */
[----:B--2---:R1:W-:Y:S04]  /*21a0*/  ST.E desc[UR4][R4.64], R3 ;  /* 0x0000000304007985 */ /* 0x0043e8000c101904 */
[----:B------:R-:W2:Y:S01]  /*21b0*/  LD.E R0, desc[UR6][R36.64+0xc] ;  /* 0x00000c0624007980 */ /* 0x000ea2000c101900 */
[----:B------:R-:W-:Y:S02]  /*21c0*/  VIADD R2, R2, 0x1 ;  /* 0x0000000102027836 */ /* 0x000fe40000000000 */
[----:B--2---:R-:W-:-:S05]  /*21d0*/  VIADD R7, R0, 0xffffffff ;  /* 0xffffffff00077836 */ /* 0x004fca0000000000 */
[----:B------:R-:W-:-:S13]  /*21e0*/  ISETP.GE.AND P0, PT, R2, R7, PT ;  /* 0x000000070200720c */ /* 0x000fda0003f06270 */
[----:B-1----:R-:W-:Y:S05]  /*21f0*/  @!P0 BRA `(.L_x_63) ;  /* 0xfffffffc00cc8947 */ /* 0x002fea000383ffff */
[----:B------:R-:W-:Y:S05]  /*2200*/  BSYNC.RECONVERGENT B1 ;  /* 0x0000000000017941 */ /* 0x000fea0003800200 */
.L_x_62:
[----:B------:R-:W-:-:S07]  /*2210*/  IMAD.MOV.U32 R3, RZ, RZ, R0 ;  /* 0x000000ffff037224 */ /* 0x000fce00078e0000 */
.L_x_61:
[----:B------:R-:W-:Y:S05]  /*2220*/  BSYNC.RECONVERGENT B0 ;  /* 0x0000000000007941 */ /* 0x000fea0003800200 */
.L_x_60:
[----:B------:R-:W1:Y:S01]  /*2230*/  LDCU UR4, c[0x0][0x3a8] ;  /* 0x00007500ff0477ac */ /* 0x000e620008000800 */
[----:B------:R-:W-:Y:S01]  /*2240*/  VIADD R28, R28, 0x1 ;  /* 0x000000011c1c7836 */ /* 0x000fe20000000000 */
[----:B------:R-:W-:Y:S01]  /*2250*/  ISETP.NE.U32.AND P0, PT, R26, RZ, PT ;  /* 0x000000ff1a00720c */ /* 0x000fe20003f05070 */
[----:B------:R-:W-:Y:S01]  /*2260*/  VIADD R3, R3, 0xffffffff ;  /* 0xffffffff03037836 */ /* 0x000fe20000000000 */
[----:B------:R-:W-:Y:S02]  /*2270*/  R2UR UR6, R32 ;  /* 0x00000000200672ca */ /* 0x000fe400000e0000 */
[----:B------:R-:W-:Y:S02]  /*2280*/  R2UR UR7, R33 ;  /* 0x00000000210772ca */ /* 0x000fe400000e0000 */
[----:B------:R-:W-:Y:S02]  /*2290*/  ISETP.NE.AND.EX P0, PT, R27, RZ, PT, P0 ;  /* 0x000000ff1b00720c */ /* 0x000fe40003f05300 */
[----:B-1----:R-:W-:-:S09]  /*22a0*/  ISETP.LT.AND P1, PT, R28, UR4, PT ;  /* 0x000000041c007c0c */ /* 0x002fd2000bf21270 */
[----:B------:R2:W-:Y:S04]  /*22b0*/  ST.E desc[UR6][R36.64+0xc], R3 ;  /* 0x00000c0324007985 */ /* 0x0005e8000c101906 */
[----:B--2---:R-:W-:Y:S05]  /*22c0*/  @P0 BRA P1, `(.L_x_64) ;  /* 0xffffffe800680947 */ /* 0x004fea000083ffff */
.L_x_20:
[----:B------:R-:W-:Y:S05]  /*22d0*/  BSYNC.RECONVERGENT B8 ;  /* 0x0000000000087941 */ /* 0x000fea0003800200 */
.L_x_18:
[----:B-----5:R-:W-:Y:S01]  /*22e0*/  ISETP.GE.AND P0, PT, R3, 0x1, PT ;  /* 0x000000010300780c */ /* 0x020fe20003f06270 */
[----:B------:R-:W-:-:S12]  /*22f0*/  BSSY.RECONVERGENT B8, `(.L_x_65) ;  /* 0x0000099000087945 */ /* 0x000fd80003800200 */
[----:B------:R-:W-:Y:S05]  /*2300*/  @!P0 BRA `(.L_x_66) ;  /* 0x00000008005c8947 */ /* 0x000fea0003800000 */
[----:B------:R-:W-:-:S07]  /*2310*/  IMAD.MOV.U32 R2, RZ, RZ, RZ ;  /* 0x000000ffff027224 */ /* 0x000fce00078e00ff */
.L_x_85:
[----:B------:R-:W-:Y:S01]  /*2320*/  ISETP.GE.AND P0, PT, R2, R3, PT ;  /* 0x000000030200720c */ /* 0x000fe20003f06270 */
[----:B------:R-:W-:-:S12]  /*2330*/  BSSY.RECONVERGENT B7, `(.L_x_67) ;  /* 0x000003f000077945 */ /* 0x000fd80003800200 */
[----:B------:R-:W-:Y:S05]  /*2340*/  @!P0 BRA `(.L_x_68) ;  /* 0x0000000000f48947 */ /* 0x000fea0003800000 */
[----:B------:R-:W-:Y:S01]  /*2350*/  MOV R23, 0x0 ;  /* 0x0000000000177802 */ /* 0x000fe20000000f00 */
[----:B------:R1:W-:Y:S01]  /*2360*/  STL [R1+0x8], R2 ;  /* 0x0000080201007387 */ /* 0x0003e20000100800 */
[----:B------:R-:W2:Y:S01]  /*2370*/  LDCU.64 UR4, c[0x4][0x38] ;  /* 0x01000700ff0477ac */ /* 0x000ea20008000a00 */
[----:B------:R-:W-:Y:S01]  /*2380*/  IADD3 R6, P0, PT, R16, 0x8, RZ ;  /* 0x0000000810067810 */ /* 0x000fe20007f1e0ff */
[----:B------:R1:W3:Y:S04]  /*2390*/  LDC.64 R8, c[0x4][R23] ;  /* 0x0100000017087b82 */ /* 0x0002e80000000a00 */
[----:B------:R-:W-:Y:S02]  /*23a0*/  IMAD.X R7, RZ, RZ, R17, P0 ;  /* 0x000000ffff077224 */ /* 0x000fe400000e0611 */
[----:B--2---:R-:W-:-:S02]  /*23b0*/  IMAD.U32 R4, RZ, RZ, UR4 ;  /* 0x00000004ff047e24 */ /* 0x004fc4000f8e00ff */
[----:B-1----:R-:W-:-:S07]  /*23c0*/  IMAD.U32 R5, RZ, RZ, UR5 ;  /* 0x00000005ff057e24 */ /* 0x002fce000f8e00ff */
[----:B------:R-:W-:-:S07]  /*23d0*/  LEPC R20, `(.L_x_69) ;  /* 0x000000001014794e */ /* 0x000fce0000000000 */
[----:B0--3--:R-:W-:Y:S05]  /*23e0*/  CALL.ABS.NOINC R8 ;  /* 0x0000000008007343 */ /* 0x009fea0003c00000 */
.L_x_69:
        /* <DEDUP_REMOVED lines=14> */
.L_x_70:
[----:B------:R-:W-:Y:S02]  /*24d0*/  R2UR UR4, R32 ;  /* 0x00000000200472ca */ /* 0x000fe400000e0000 */
[----:B------:R-:W-:-:S13]  /*24e0*/  R2UR UR5, R33 ;  /* 0x00000000210572ca */ /* 0x000fda00000e0000 */
[----:B------:R-:W2:Y:S01]  /*24f0*/  LD.E R0, desc[UR4][R36.64+0xc] ;  /* 0x00000c0424007980 */ /* 0x000ea2000c101900 */
[----:B------:R-:W-:Y:S01]  /*2500*/  BSSY.RECONVERGENT B6, `(.L_x_71) ;  /* 0x0000019000067945 */ /* 0x000fe20003800200 */
[----:B--2---:R-:W-:-:S13]  /*2510*/  ISETP.GE.AND P0, PT, R0, 0x1, PT ;  /* 0x000000010000780c */ /* 0x004fda0003f06270 */
[----:B------:R-:W-:Y:S05]  /*2520*/  @!P0 BRA `(.L_x_72) ;  /* 0x0000000000588947 */ /* 0x000fea0003800000 */
[----:B------:R-:W-:-:S07]  /*2530*/  IMAD.MOV.U32 R23, RZ, RZ, RZ ;  /* 0x000000ffff177224 */ /* 0x000fce00078e00ff */
.L_x_74:
        /* <DEDUP_REMOVED lines=15> */
.L_x_73:
[----:B------:R-:W-:Y:S02]  /*2630*/  R2UR UR4, R32 ;  /* 0x00000000200472ca */ /* 0x000fe400000e0000 */
[----:B------:R-:W-:-:S13]  /*2640*/  R2UR UR5, R33 ;  /* 0x00000000210572ca */ /* 0x000fda00000e0000 */
[----:B------:R-:W2:Y:S01]  /*2650*/  LD.E R0, desc[UR4][R36.64+0xc] ;  /* 0x00000c0424007980 */ /* 0x000ea2000c101900 */
[----:B------:R-:W-:-:S05]  /*2660*/  VIADD R23, R23, 0x1 ;  /* 0x0000000117177836 */ /* 0x000fca0000000000 */
[----:B--2---:R-:W-:-:S13]  /*2670*/  ISETP.GE.AND P0, PT, R23, R0, PT ;  /* 0x000000001700720c */ /* 0x004fda0003f06270 */
[----:B------:R-:W-:Y:S05]  /*2680*/  @!P0 BRA `(.L_x_74) ;  /* 0xfffffffc00ac8947 */ /* 0x000fea000383ffff */
.L_x_72:
[----:B------:R-:W-:Y:S05]  /*2690*/  BSYNC.RECONVERGENT B6 ;  /* 0x0000000000067941 */ /* 0x000fea0003800200 */
.L_x_71:
        /* <DEDUP_REMOVED lines=8> */
.L_x_68:
[----:B------:R-:W-:Y:S05]  /*2720*/  BSYNC.RECONVERGENT B7 ;  /* 0x0000000000077941 */ /* 0x000fea0003800200 */
.L_x_67:
[----:B------:R-:W-:Y:S02]  /*2730*/  R2UR UR4, R32 ;  /* 0x00000000200472ca */ /* 0x000fe400000e0000 */
[----:B------:R-:W-:-:S13]  /*2740*/  R2UR UR5, R33 ;  /* 0x00000000210572ca */ /* 0x000fda00000e0000 */
[----:B------:R-:W2:Y:S01]  /*2750*/  LD.E.64 R8, desc[UR4][R24.64+0x8] ;  /* 0x0000080418087980 */ /* 0x000ea2000c101b00 */
[----:B------:R-:W-:Y:S01]  /*2760*/  BSSY.RECONVERGENT B7, `(.L_x_75) ;  /* 0x000004b000077945 */ /* 0x000fe20003800200 */
[----:B--2---:R-:W-:-:S13]  /*2770*/  ISETP.GE.AND P0, PT, R9, R8, PT ;  /* 0x000000080900720c */ /* 0x004fda0003f06270 */
[----:B------:R-:W-:Y:S05]  /*2780*/  @!P0 BRA `(.L_x_76) ;  /* 0x0000000000f08947 */ /* 0x000fea0003800000 */
[----:B------:R-:W-:Y:S01]  /*2790*/  MOV R23, 0x0 ;  /* 0x0000000000177802 */ /* 0x000fe20000000f00 */
[----:B------:R-:W1:Y:S01]  /*27a0*/  LDCU.64 UR4, c[0x4][0x30] ;  /* 0x01000600ff0477ac */ /* 0x000e620008000a00 */
[----:B------:R-:W-:Y:S02]  /*27b0*/  CS2R R6, SRZ ;  /* 0x0000000000067805 */ /* 0x000fe4000001ff00 */
[----:B------:R2:W3:Y:S01]  /*27c0*/  LDC.64 R8, c[0x4][R23] ;  /* 0x0100000017087b82 */ /* 0x0004e20000000a00 */
[----:B-1----:R-:W-:Y:S02]  /*27d0*/  IMAD.U32 R4, RZ, RZ, UR4 ;  /* 0x00000004ff047e24 */ /* 0x002fe4000f8e00ff */
[----:B--2---:R-:W-:-:S07]  /*27e0*/  IMAD.U32 R5, RZ, RZ, UR5 ;  /* 0x00000005ff057e24 */ /* 0x004fce000f8e00ff */
[----:B------:R-:W-:-:S07]  /*27f0*/  LEPC R20, `(.L_x_77) ;  /* 0x000000001014794e */ /* 0x000fce0000000000 */
[----:B0--3--:R-:W-:Y:S05]  /*2800*/  CALL.ABS.NOINC R8 ;  /* 0x0000000008007343 */ /* 0x009fea0003c00000 */
.L_x_77:
        /* <DEDUP_REMOVED lines=14> */
.L_x_78:
[----:B------:R-:W-:Y:S02]  /*28f0*/  R2UR UR4, R32 ;  /* 0x00000000200472ca */ /* 0x000fe400000e0000 */
[----:B------:R-:W-:-:S13]  /*2900*/  R2UR UR5, R33 ;  /* 0x00000000210572ca */ /* 0x000fda00000e0000 */
[----:B------:R-:W2:Y:S01]  /*2910*/  LD.E R0, desc[UR4][R24.64+0xc] ;  /* 0x00000c0418007980 */ /* 0x000ea2000c101900 */
[----:B------:R-:W-:Y:S01]  /*2920*/  BSSY.RECONVERGENT B6, `(.L_x_79) ;  /* 0x0000019000067945 */ /* 0x000fe20003800200 */
[----:B--2---:R-:W-:-:S13]  /*2930*/  ISETP.GE.AND P0, PT, R0, 0x1, PT ;  /* 0x000000010000780c */ /* 0x004fda0003f06270 */
[----:B------:R-:W-:Y:S05]  /*2940*/  @!P0 BRA `(.L_x_80) ;  /* 0x0000000000588947 */ /* 0x000fea0003800000 */
[----:B------:R-:W-:-:S07]  /*2950*/  IMAD.MOV.U32 R23, RZ, RZ, RZ ;  /* 0x000000ffff177224 */ /* 0x000fce00078e00ff */
.L_x_82:
        /* <DEDUP_REMOVED lines=15> */
.L_x_81:
[----:B------:R-:W-:Y:S02]  /*2a50*/  R2UR UR4, R32 ;  /* 0x00000000200472ca */ /* 0x000fe400000e0000 */
[----:B------:R-:W-:-:S13]  /*2a60*/  R2UR UR5, R33 ;  /* 0x00000000210572ca */ /* 0x000fda00000e0000 */
[----:B------:R-:W2:Y:S01]  /*2a70*/  LD.E R0, desc[UR4][R24.64+0xc] ;  /* 0x00000c0418007980 */ /* 0x000ea2000c101900 */
[----:B------:R-:W-:-:S05]  /*2a80*/  VIADD R23, R23, 0x1 ;  /* 0x0000000117177836 */ /* 0x000fca0000000000 */
[----:B--2---:R-:W-:-:S13]  /*2a90*/  ISETP.GE.AND P0, PT, R23, R0, PT ;  /* 0x000000001700720c */ /* 0x004fda0003f06270 */
[----:B------:R-:W-:Y:S05]  /*2aa0*/  @!P0 BRA `(.L_x_82) ;  /* 0xfffffffc00ac8947 */ /* 0x000fea000383ffff */
.L_x_80:
[----:B------:R-:W-:Y:S05]  /*2ab0*/  BSYNC.RECONVERGENT B6 ;  /* 0x0000000000067941 */ /* 0x000fea0003800200 */
.L_x_79:
        /* <DEDUP_REMOVED lines=8> */
.L_x_83:
[----:B------:R-:W-:Y:S05]  /*2b40*/  BRA `(.L_x_84) ;  /* 0x0000000000307947 */ /* 0x000fea0003800000 */
.L_x_76:
[----:B------:R-:W-:Y:S02]  /*2b50*/  R2UR UR4, R32 ;  /* 0x00000000200472ca */ /* 0x000fe400000e0000 */
[----:B------:R-:W-:-:S13]  /*2b60*/  R2UR UR5, R33 ;  /* 0x00000000210572ca */ /* 0x000fda00000e0000 */
[----:B------:R-:W2:Y:S01]  /*2b70*/  LD.E.64 R4, desc[UR4][R36.64] ;  /* 0x0000000424047980 */ /* 0x000ea2000c101b00 */
[----:B------:R-:W-:Y:S02]  /*2b80*/  R2UR UR6, R32 ;  /* 0x00000000200672ca */ /* 0x000fe400000e0000 */
[----:B------:R-:W-:-:S13]  /*2b90*/  R2UR UR7, R33 ;  /* 0x00000000210772ca */ /* 0x000fda00000e0000 */
[----:B------:R-:W3:Y:S01]  /*2ba0*/  LD.E.64 R6, desc[UR6][R24.64] ;  /* 0x0000000618067980 */ /* 0x000ee2000c101b00 */
[----:B--2---:R-:W-:-:S06]  /*2bb0*/  IMAD.WIDE.U32 R4, R2, 0x4, R4 ;  /* 0x0000000402047825 */ /* 0x004fcc00078e0004 */
[----:B------:R-:W2:Y:S01]  /*2bc0*/  LD.E R5, desc[UR4][R4.64] ;  /* 0x0000000404057980 */ /* 0x000ea2000c101900 */
[----:B------:R-:W-:-:S05]  /*2bd0*/  VIADD R3, R9, 0x1 ;  /* 0x0000000109037836 */ /* 0x000fca0000000000 */
[----:B------:R1:W-:Y:S01]  /*2be0*/  ST.E desc[UR4][R24.64+0xc], R3 ;  /* 0x00000c0318007985 */ /* 0x0003e2000c101904 */
[----:B---3--:R-:W-:-:S05]  /*2bf0*/  IMAD.WIDE R6, R9, 0x4, R6 ;  /* 0x0000000409067825 */ /* 0x008fca00078e0206 */
[----:B--2---:R1:W-:Y:S02]  /*2c00*/  ST.E desc[UR6][R6.64], R5 ;  /* 0x0000000506007985 */ /* 0x0043e4000c101906 */
.L_x_84:
[----:B------:R-:W-:Y:S05]  /*2c10*/  BSYNC.RECONVERGENT B7 ;  /* 0x0000000000077941 */ /* 0x000fea0003800200 */
.L_x_75:
[----:B------:R-:W-:Y:S02]  /*2c20*/  R2UR UR4, R32 ;  /* 0x00000000200472ca */ /* 0x000fe400000e0000 */
[----:B------:R-:W-:-:S13]  /*2c30*/  R2UR UR5, R33 ;  /* 0x00000000210572ca */ /* 0x000fda00000e0000 */
[----:B-1----:R-:W2:Y:S01]  /*2c40*/  LD.E R3, desc[UR4][R36.64+0xc] ;  /* 0x00000c0424037980 */ /* 0x002ea2000c101900 */
[----:B------:R-:W-:-:S05]  /*2c50*/  VIADD R2, R2, 0x1 ;  /* 0x0000000102027836 */ /* 0x000fca0000000000 */
[----:B--2---:R-:W-:-:S13]  /*2c60*/  ISETP.GE.AND P0, PT, R2, R3, PT ;  /* 0x000000030200720c */ /* 0x004fda0003f06270 */
[----:B------:R-:W-:Y:S05]  /*2c70*/  @!P0 BRA `(.L_x_85) ;  /* 0xfffffff400a88947 */ /* 0x000fea000383ffff */
.L_x_66:
[----:B------:R-:W-:Y:S05]  /*2c80*/  BSYNC.RECONVERGENT B8 ;  /* 0x0000000000087941 */ /* 0x000fea0003800200 */
.L_x_65:
[----:B------:R-:W-:Y:S02]  /*2c90*/  R2UR UR4, R32 ;  /* 0x00000000200472ca */ /* 0x000fe400000e0000 */
[----:B------:R-:W-:-:S13]  /*2ca0*/  R2UR UR5, R33 ;  /* 0x00000000210572ca */ /* 0x000fda00000e0000 */
[----:B------:R-:W2:Y:S01]  /*2cb0*/  LD.E R4, desc[UR4][R24.64+0x8] ;  /* 0x0000080418047980 */ /* 0x000ea2000c101900 */
[----:B------:R-:W-:-:S04]  /*2cc0*/  MOV R0, 0x8 ;  /* 0x0000000800007802 */ /* 0x000fc80000000f00 */
[----:B------:R1:W3:Y:S02]  /*2cd0*/  LDC.64 R2, c[0x4][R0] ;  /* 0x0100000000027b82 */ /* 0x0002e40000000a00 */
[----:B-123--:R-:W-:-:S07]  /*2ce0*/  IMAD.WIDE R4, R4, 0x4, RZ ;  /* 0x0000000404047825 */ /* 0x00efce00078e02ff */
[----:B------:R-:W-:-:S07]  /*2cf0*/  LEPC R20, `(.L_x_86) ;  /* 0x000000001014794e */ /* 0x000fce0000000000 */
[----:B0-----:R-:W-:Y:S05]  /*2d00*/  CALL.ABS.NOINC R2 ;  /* 0x0000000002007343 */ /* 0x001fea0003c00000 */
.L_x_86:
[----:B------:R-:W-:Y:S02]  /*2d10*/  R2UR UR4, R32 ;  /* 0x00000000200472ca */ /* 0x000fe400000e0000 */
[----:B------:R-:W-:-:S13]  /*2d20*/  R2UR UR5, R33 ;  /* 0x00000000210572ca */ /* 0x000fda00000e0000 */
[----:B------:R-:W2:Y:S01]  /*2d30*/  LD.E R0, desc[UR4][R24.64+0x8] ;  /* 0x0000080418007980 */ /* 0x000ea2000c101900 */
[----:B------:R-:W-:Y:S01]  /*2d40*/  BSSY.RECONVERGENT B8, `(.L_x_87) ;  /* 0x0000059000087945 */ /* 0x000fe20003800200 */
[----:B------:R-:W-:Y:S02]  /*2d50*/  IMAD.MOV.U32 R36, RZ, RZ, R4 ;  /* 0x000000ffff247224 */ /* 0x000fe400078e0004 */
[----:B------:R-:W-:Y:S01]  /*2d60*/  IMAD.MOV.U32 R37, RZ, RZ, R5 ;  /* 0x000000ffff257224 */ /* 0x000fe200078e0005 */
[----:B--2---:R-:W-:-:S13]  /*2d70*/  ISETP.GE.AND P0, PT, R0, 0x1, PT ;  /* 0x000000010000780c */ /* 0x004fda0003f06270 */
[----:B------:R-:W-:Y:S05]  /*2d80*/  @!P0 BRA `(.L_x_88) ;  /* 0x0000000400508947 */ /* 0x000fea0003800000 */
[----:B------:R-:W-:Y:S01]  /*2d90*/  IADD3 R27, P0, PT, R16, 0x8, RZ ;  /* 0x00000008101b7810 */ /* 0x000fe20007f1e0ff */
[----:B------:R-:W-:-:S04]  /*2da0*/  IMAD.MOV.U32 R26, RZ, RZ, RZ ;  /* 0x000000ffff1a7224 */ /* 0x000fc800078e00ff */
[----:B------:R-:W-:-:S08]  /*2db0*/  IMAD.X R23, RZ, RZ, R17, P0 ;  /* 0x000000ffff177224 */ /* 0x000fd000000e0611 */
.L_x_97:
[----:B------:R-:W-:Y:S02]  /*2dc0*/  R2UR UR4, R32 ;  /* 0x00000000200472ca */ /* 0x000fe400000e0000 */
[----:B------:R-:W-:-:S13]  /*2dd0*/  R2UR UR5, R33 ;  /* 0x00000000210572ca */ /* 0x000fda00000e0000 */
[----:B------:R-:W2:Y:S01]  /*2de0*/  LD.E R3, desc[UR4][R24.64+0xc] ;  /* 0x00000c0418037980 */ /* 0x000ea2000c101900 */
[----:B------:R-:W-:Y:S01]  /*2df0*/  BSSY.RECONVERGENT B7, `(.L_x_89) ;  /* 0x0000040000077945 */ /* 0x000fe20003800200 */
[----:B--2---:R-:W-:-:S13]  /*2e00*/  ISETP.GE.AND P0, PT, R26, R3, PT ;  /* 0x000000031a00720c */ /* 0x004fda0003f06270 */
[----:B------:R-:W-:Y:S05]  /*2e10*/  @!P0 BRA `(.L_x_90) ;  /* 0x0000000000f48947 */ /* 0x000fea0003800000 */
[----:B------:R-:W-:Y:S01]  /*2e20*/  MOV R28, 0x0 ;  /* 0x00000000001c7802 */ /* 0x000fe20000000f00 */
[----:B------:R0:W-:Y:S01]  /*2e30*/  STL [R1+0x8], R26 ;  /* 0x0000081a01007387 */ /* 0x0001e20000100800 */
[----:B------:R-:W1:Y:S01]  /*2e40*/  LDCU.64 UR4, c[0x4][0x38] ;  /* 0x01000700ff0477ac */ /* 0x000e620008000a00 */
[----:B------:R-:W-:Y:S01]  /*2e50*/  IMAD.MOV.U32 R6, RZ, RZ, R27 ;  /* 0x000000ffff067224 */ /* 0x000fe200078e001b */
[----:B------:R0:W2:Y:S01]  /*2e60*/  LDC.64 R2, c[0x4][R28] ;  /* 0x010000001c027b82 */ /* 0x0000a20000000a00 */
[----:B------:R-:W-:Y:S02]  /*2e70*/  IMAD.MOV.U32 R7, RZ, RZ, R23 ;  /* 0x000000ffff077224 */ /* 0x000fe400078e0017 */
[----:B-1----:R-:W-:Y:S02]  /*2e80*/  IMAD.U32 R4, RZ, RZ, UR4 ;  /* 0x00000004ff047e24 */ /* 0x002fe4000f8e00ff */
[----:B0-----:R-:W-:-:S07]  /*2e90*/  IMAD.U32 R5, RZ, RZ, UR5 ;  /* 0x00000005ff057e24 */ /* 0x001fce000f8e00ff */
[----:B------:R-:W-:-:S07]  /*2ea0*/  LEPC R20, `(.L_x_91) ;  /* 0x000000001014794e */ /* 0x000fce0000000000 */
[----:B--2---:R-:W-:Y:S05]  /*2eb0*/  CALL.ABS.NOINC R2 ;  /* 0x0000000002007343 */ /* 0x004fea0003c00000 */
.L_x_91:
[----:B------:R-:W-:Y:S02]  /*2ec0*/  R2UR UR4, R32 ;  /* 0x00000000200472ca */ /* 0x000fe400000e0000 */
[----:B------:R-:W-:-:S13]  /*2ed0*/  R2UR UR5, R33 ;  /* 0x00000000210572ca */ /* 0x000fda00000e0000 */
[----:B------:R-:W2:Y:S01]  /*2ee0*/  LD.E.64 R2, desc[UR4][R24.64+0x8] ;  /* 0x0000080418027980 */ /* 0x000ea2000c101b00 */
[----:B------:R-:W0:Y:S01]  /*2ef0*/  LDCU.64 UR4, c[0x4][0x20] ;  /* 0x01000400ff0477ac */ /* 0x000e220008000a00 */
[----:B------:R-:W-:Y:S02]  /*2f00*/  IMAD.MOV.U32 R6, RZ, RZ, R16 ;  /* 0x000000ffff067224 */ /* 0x000fe400078e0010 */
[----:B------:R-:W-:Y:S02]  /*2f10*/  IMAD.MOV.U32 R7, RZ, RZ, R17 ;  /* 0x000000ffff077224 */ /* 0x000fe400078e0011 */
[----:B0-----:R-:W-:Y:S02]  /*2f20*/  IMAD.U32 R4, RZ, RZ, UR4 ;  /* 0x00000004ff047e24 */ /* 0x001fe4000f8e00ff */
[----:B------:R-:W-:Y:S02]  /*2f30*/  IMAD.U32 R5, RZ, RZ, UR5 ;  /* 0x00000005ff057e24 */ /* 0x000fe4000f8e00ff */
[----:B--2---:R-:W-:-:S02]  /*2f40*/  IMAD.MOV.U32 R8, RZ, RZ, R3 ;  /* 0x000000ffff087224 */ /* 0x004fc400078e0003 */
[----:B------:R-:W-:Y:S02]  /*2f50*/  IMAD.MOV.U32 R9, RZ, RZ, R2 ;  /* 0x000000ffff097224 */ /* 0x000fe400078e0002 */
[----:B------:R0:W1:Y:S03]  /*2f60*/  LDC.64 R2, c[0x4][R28] ;  /* 0x010000001c027b82 */ /* 0x0000660000000a00 */
[----:B------:R0:W-:Y:S02]  /*2f70*/  STL.64 [R1], R8 ;  /* 0x0000000801007387 */ /* 0x0001e40000100a00 */
[----:B------:R-:W-:-:S07]  /*2f80*/  LEPC R20, `(.L_x_92) ;  /* 0x000000001014794e */ /* 0x000fce0000000000 */
[----:B01----:R-:W-:Y:S05]  /*2f90*/  CALL.ABS.NOINC R2 ;  /* 0x0000000002007343 */ /* 0x003fea0003c00000 */
.L_x_92:
[----:B------:R-:W-:Y:S02]  /*2fa0*/  R2UR UR4, R32 ;  /* 0x00000000200472ca */ /* 0x000fe400000e0000 */
[----:B------:R-:W-:-:S13]  /*2fb0*/  R2UR UR5, R33 ;  /* 0x00000000210572ca */ /* 0x000fda00000e0000 */
[----:B------:R-:W2:Y:S01]  /*2fc0*/  LD.E R0, desc[UR4][R24.64+0xc] ;  /* 0x00000c0418007980 */ /* 0x000ea2000c101900 */
[----:B------:R-:W-:Y:S01]  /*2fd0*/  BSSY.RECONVERGENT B6, `(.L_x_93) ;  /* 0x0000019000067945 */ /* 0x000fe20003800200 */
[----:B--2---:R-:W-:-:S13]  /*2fe0*/  ISETP.GE.AND P0, PT, R0, 0x1, PT ;  /* 0x000000010000780c */ /* 0x004fda0003f06270 */
[----:B------:R-:W-:Y:S05]  /*2ff0*/  @!P0 BRA `(.L_x_94) ;  /* 0x0000000000588947 */ /* 0x000fea0003800000 */
[----:B------:R-:W-:-:S07]  /*3000*/  IMAD.MOV.U32 R28, RZ, RZ, RZ ;  /* 0x000000ffff1c7224 */ /* 0x000fce00078e00ff */
.L_x_96:
        /* <DEDUP_REMOVED lines=15> */
.L_x_95:
[----:B------:R-:W-:Y:S02]  /*3100*/  R2UR UR4, R32 ;  /* 0x00000000200472ca */ /* 0x000fe400000e0000 */
[----:B------:R-:W-:-:S13]  /*3110*/  R2UR UR5, R33 ;  /* 0x00000000210572ca */ /* 0x000fda00000e0000 */
[----:B------:R-:W2:Y:S01]  /*3120*/  LD.E R3, desc[UR4][R24.64+0xc] ;  /* 0x00000c0418037980 */ /* 0x000ea2000c101900 */
[----:B------:R-:W-:-:S05]  /*3130*/  VIADD R28, R28, 0x1 ;  /* 0x000000011c1c7836 */ /* 0x000fca0000000000 */
[----:B--2---:R-:W-:-:S13]  /*3140*/  ISETP.GE.AND P0, PT, R28, R3, PT ;  /* 0x000000031c00720c */ /* 0x004fda0003f06270 */
[----:B------:R-:W-:Y:S05]  /*3150*/  @!P0 BRA `(.L_x_96) ;  /* 0xfffffffc00ac8947 */ /* 0x000fea000383ffff */
.L_x_94:
[----:B------:R-:W-:Y:S05]  /*3160*/  BSYNC.RECONVERGENT B6 ;  /* 0x0000000000067941 */ /* 0x000fea0003800200 */
.L_x_93:
        /* <DEDUP_REMOVED lines=8> */
.L_x_90:
[----:B------:R-:W-:Y:S05]  /*31f0*/  BSYNC.RECONVERGENT B7 ;  /* 0x0000000000077941 */ /* 0x000fea0003800200 */
.L_x_89:
[----:B------:R-:W-:Y:S02]  /*3200*/  R2UR UR4, R32 ;  /* 0x00000000200472ca */ /* 0x000fe400000e0000 */
[----:B------:R-:W-:-:S13]  /*3210*/  R2UR UR5, R33 ;  /* 0x00000000210572ca */ /* 0x000fda00000e0000 */
[----:B------:R-:W2:Y:S01]  /*3220*/  LD.E.64 R2, desc[UR4][R24.64] ;  /* 0x0000000418027980 */ /* 0x000ea2000c101b00 */
[----:B------:R-:W-:Y:S02]  /*3230*/  R2UR UR6, R32 ;  /* 0x00000000200672ca */ /* 0x000fe400000e0000 */
[----:B------:R-:W-:Y:S01]  /*3240*/  R2UR UR7, R33 ;  /* 0x00000000210772ca */ /* 0x000fe200000e0000 */
[----:B--2---:R-:W-:-:S06]  /*3250*/  IMAD.WIDE.U32 R2, R26, 0x4, R2 ;  /* 0x000000041a027825 */ /* 0x004fcc00078e0002 */
[----:B------:R-:W2:Y:S01]  /*3260*/  LD.E R3, desc[UR4][R2.64] ;  /* 0x0000000402037980 */ /* 0x000ea2000c101900 */
[----:B------:R-:W-:-:S05]  /*3270*/  IMAD.WIDE.U32 R4, R26, 0x4, R36 ;  /* 0x000000041a047825 */ /* 0x000fca00078e0024 */
[----:B--2---:R0:W-:Y:S04]  /*3280*/  ST.E desc[UR4][R4.64], R3 ;  /* 0x0000000304007985 */ /* 0x0041e8000c101904 */
[----:B------:R-:W2:Y:S01]  /*3290*/  LD.E R7, desc[UR6][R24.64+0x8] ;  /* 0x0000080618077980 */ /* 0x000ea2000c101900 */
[----:B------:R-:W-:-:S05]  /*32a0*/  VIADD R26, R26, 0x1 ;  /* 0x000000011a1a7836 */ /* 0x000fca0000000000 */
[----:B--2---:R-:W-:-:S13]  /*32b0*/  ISETP.GE.AND P0, PT, R26, R7, PT ;  /* 0x000000071a00720c */ /* 0x004fda0003f06270 */
[----:B0-----:R-:W-:Y:S05]  /*32c0*/  @!P0 BRA `(.L_x_97) ;  /* 0xfffffff800bc8947 */ /* 0x001fea000383ffff */
.L_x_88:
[----:B------:R-:W-:Y:S05]  /*32d0*/  BSYNC.RECONVERGENT B8 ;  /* 0x0000000000087941 */ /* 0x000fea0003800200 */
.L_x_87:
[----:B------:R-:W-:Y:S02]  /*32e0*/  R2UR UR4, R32 ;  /* 0x00000000200472ca */ /* 0x000fe400000e0000 */
[----:B------:R-:W-:-:S13]  /*32f0*/  R2UR UR5, R33 ;  /* 0x00000000210572ca */ /* 0x000fda00000e0000 */
[----:B------:R0:W5:Y:S01]  /*3300*/  LD.E.64 R4, desc[UR4][R24.64] ;  /* 0x0000000418047980 */ /* 0x000162000c101b00 */
[----:B------:R-:W-:-:S04]  /*3310*/  MOV R2, 0x10 ;  /* 0x0000001000027802 */ /* 0x000fc80000000f00 */
[----:B------:R0:W1:Y:S03]  /*3320*/  LDC.64 R6, c[0x4][R2] ;  /* 0x0100000002067b82 */ /* 0x0000660000000a00 */
[----:B------:R-:W-:-:S07]  /*3330*/  LEPC R20, `(.L_x_98) ;  /* 0x000000001014794e */ /* 0x000fce0000000000 */
[----:B01---5:R-:W-:Y:S05]  /*3340*/  CALL.ABS.NOINC R6 ;  /* 0x0000000006007343 */ /* 0x023fea0003c00000 */
.L_x_98:
[----:B------:R-:W0:Y:S01]  /*3350*/  LDC.64 R2, c[0x4][R2] ;  /* 0x0100000002027b82 */ /* 0x000e220000000a00 */
[----:B------:R-:W-:Y:S02]  /*3360*/  IMAD.MOV.U32 R4, RZ, RZ, R24 ;  /* 0x000000ffff047224 */ /* 0x000fe400078e0018 */
[----:B------:R-:W-:-:S07]  /*3370*/  IMAD.MOV.U32 R5, RZ, RZ, R25 ;  /* 0x000000ffff057224 */ /* 0x000fce00078e0019 */
[----:B------:R-:W-:-:S07]  /*3380*/  LEPC R20, `(.L_x_99) ;  /* 0x000000001014794e */ /* 0x000fce0000000000 */
[----:B0-----:R-:W-:Y:S05]  /*3390*/  CALL.ABS.NOINC R2 ;  /* 0x0000000002007343 */ /* 0x001fea0003c00000 */
.L_x_99:
[----:B------:R-:W0:Y:S01]  /*33a0*/  S2R R2, SR_TID.X ;  /* 0x0000000000027919 */ /* 0x000e220000002100 */
[----:B------:R-:W1:Y:S01]  /*33b0*/  LDC.64 R24, c[0x0][0x3a0] ;  /* 0x0000e800ff187b82 */ /* 0x000e620000000a00 */
[----:B------:R-:W2:Y:S01]  /*33c0*/  LDCU UR4, c[0x0][0x398] ;  /* 0x00007300ff0477ac */ /* 0x000ea20008000800 */
[----:B------:R-:W-:Y:S01]  /*33d0*/  BSSY.RECONVERGENT B7, `(.L_x_100) ;  /* 0x00001dd000077945 */ /* 0x000fe20003800200 */
[----:B------:R-:W-:Y:S01]  /*33e0*/  IMAD.MOV.U32 R27, RZ, RZ, 0x7fffffff ;  /* 0x7fffffffff1b7424 */ /* 0x000fe200078e00ff */
[----:B-1----:R-:W-:-:S04]  /*33f0*/  IADD3 R3, P1, PT, R24, -0x1, RZ ;  /* 0xffffffff18037810 */ /* 0x002fc80007f3e0ff */
[----:B------:R-:W-:Y:S01]  /*3400*/  IADD3.X R0, PT, PT, R25, -0x1, RZ, P1, !PT ;  /* 0xffffffff19007810 */ /* 0x000fe20000ffe4ff */
[----:B0-----:R-:W-:Y:S01]  /*3410*/  VIADD R23, R2, 0x1 ;  /* 0x0000000102177836 */ /* 0x001fe20000000000 */
[----:B------:R-:W-:-:S03]  /*3420*/  ISETP.NE.U32.AND P0, PT, R3, R2, PT ;  /* 0x000000020300720c */ /* 0x000fc60003f05070 */
[----:B------:R-:W-:Y:S01]  /*3430*/  IMAD R26, R34, R23, RZ ;  /* 0x00000017221a7224 */ /* 0x000fe200078e02ff */
[----:B------:R-:W-:-:S04]  /*3440*/  ISETP.NE.AND.EX P0, PT, R0, RZ, PT, P0 ;  /* 0x000000ff0000720c */ /* 0x000fc80003f05300 */
[----:B--2---:R-:W-:-:S04]  /*3450*/  SEL R29, R26, UR4, P0 ;  /* 0x000000041a1d7c07 */ /* 0x004fc80008000000 */
[----:B------:R-:W-:-:S04]  /*3460*/  ISETP.GE.U32.AND P0, PT, R18, R29, PT ;  /* 0x0000001d1200720c */ /* 0x000fc80003f06070 */
[----:B------:R-:W-:-:S13]  /*3470*/  ISETP.GE.U32.AND.EX P0, PT, R19, R22, PT, P0 ;  /* 0x000000161300720c */ /* 0x000fda0003f06100 */
[----:B------:R-:W-:Y:S05]  /*3480*/  @P0 BRA `(.L_x_101) ;  /* 0x0000001c00440947 */ /* 0x000fea0003800000 */
[----:B------:R-:W0:Y:S01]  /*3490*/  LDC R0, c[0x0][0x3a8] ;  /* 0x0000ea00ff007b82 */ /* 0x000e220000000800 */
[----:B------:R-:W-:-:S05]  /*34a0*/  IADD3 R16, P1, PT, R16, 0x20, RZ ;  /* 0x0000002010107810 */ /* 0x000fca0007f3e0ff */
[----:B------:R-:W-:Y:S01]  /*34b0*/  IMAD.X R17, RZ, RZ, R17, P1 ;  /* 0x000000ffff117224 */ /* 0x000fe200008e0611 */
[----:B0-----:R-:W-:-:S13]  /*34c0*/  ISETP.GT.AND P0, PT, R0, RZ, PT ;  /* 0x000000ff0000720c */ /* 0x001fda0003f04270 */
[----:B------:R-:W-:Y:S05]  /*34d0*/  @P0 BRA `(.L_x_102) ;  /* 0x0000000400540947 */ /* 0x000fea0003800000 */
[----:B------:R-:W-:Y:S01]  /*34e0*/  BSSY.RECONVERGENT B6, `(.L_x_103) ;  /* 0x0000052000067945 */ /* 0x000fe20003800200 */
[----:B------:R-:W-:Y:S02]  /*34f0*/  IMAD.MOV.U32 R24, RZ, RZ, R18 ;  /* 0x000000ffff187224 */ /* 0x000fe400078e0012 */
[----:B------:R-:W-:-:S07]  /*3500*/  IMAD.MOV.U32 R23, RZ, RZ, R19 ;  /* 0x000000ffff177224 */ /* 0x000fce00078e0013 */
.L_x_112:
[----:B------:R-:W-:Y:S01]  /*3510*/  IMAD.MOV.U32 R8, RZ, RZ, R24 ;  /* 0x000000ffff087224 */ /* 0x000fe200078e0018 */
[----:B------:R-:W-:Y:S01]  /*3520*/  MOV R12, 0x0 ;  /* 0x00000000000c7802 */ /* 0x000fe20000000f00 */
[----:B------:R-:W-:Y:S01]  /*3530*/  IMAD.MOV.U32 R9, RZ, RZ, R23 ;  /* 0x000000ffff097224 */ /* 0x000fe200078e0017 */
[----:B------:R-:W-:Y:S01]  /*3540*/  STL [R1+0x20], R2 ;  /* 0x0000200201007387 */ /* 0x000fe20000100800 */
[----:B-1----:R-:W-:Y:S01]  /*3550*/  IMAD.MOV.U32 R10, RZ, RZ, R29 ;  /* 0x000000ffff0a7224 */ /* 0x002fe200078e001d */
[----:B0-----:R-:W0:Y:S01]  /*3560*/  LDCU.64 UR4, c[0x4][0x40] ;  /* 0x01000800ff0477ac */ /* 0x001e220008000a00 */
[----:B------:R-:W-:Y:S01]  /*3570*/  IMAD.MOV.U32 R11, RZ, RZ, R22 ;  /* 0x000000ffff0b7224 */ /* 0x000fe200078e0016 */
[----:B------:R-:W1:Y:S01]  /*3580*/  LDC.64 R12, c[0x4][R12] ;  /* 0x010000000c0c7b82 */ /* 0x000e620000000a00 */
[----:B------:R-:W-:Y:S01]  /*3590*/  IADD3 R24, P0, PT, R24, 0x1, RZ ;  /* 0x0000000118187810 */ /* 0x000fe20007f1e0ff */
[----:B------:R-:W-:Y:S02]  /*35a0*/  IMAD.MOV.U32 R6, RZ, RZ, R16 ;  /* 0x000000ffff067224 */ /* 0x000fe400078e0010 */
[----:B------:R2:W-:Y:S01]  /*35b0*/  STL.128 [R1+0x30], R8 ;  /* 0x0000300801007387 */ /* 0x0005e20000100c00 */
[----:B------:R-:W-:-:S02]  /*35c0*/  IMAD.MOV.U32 R7, RZ, RZ, R17 ;  /* 0x000000ffff077224 */ /* 0x000fc400078e0011 */
[----:B------:R-:W-:Y:S01]  /*35d0*/  IMAD.X R23, RZ, RZ, R23, P0 ;  /* 0x000000ffff177224 */ /* 0x000fe200000e0617 */
[----:B------:R-:W-:-:S04]  /*35e0*/  ISETP.GE.U32.AND P0, PT, R24, R29, PT ;  /* 0x0000001d1800720c */ /* 0x000fc80003f06070 */
[----:B------:R-:W-:Y:S01]  /*35f0*/  ISETP.GE.U32.AND.EX P0, PT, R23, R22, PT, P0 ;  /* 0x000000161700720c */ /* 0x000fe20003f06100 */
[----:B0-----:R-:W-:-:S03]  /*3600*/  IMAD.U32 R4, RZ, RZ, UR4 ;  /* 0x00000004ff047e24 */ /* 0x001fc6000f8e00ff */
[----:B------:R-:W-:Y:S01]  /*3610*/  P2R R25, PR, RZ, 0x1 ;  /* 0x00000001ff197803 */ /* 0x000fe20000000000 */
[----:B------:R-:W-:Y:S02]  /*3620*/  IMAD.U32 R5, RZ, RZ, UR5 ;  /* 0x00000005ff057e24 */ /* 0x000fe4000f8e00ff */
[----:B--2---:R-:W-:Y:S02]  /*3630*/  IMAD.MOV.U32 R8, RZ, RZ, R34 ;  /* 0x000000ffff087224 */ /* 0x004fe400078e0022 */
[----:B------:R-:W-:-:S05]  /*3640*/  IMAD.MOV.U32 R9, RZ, RZ, R35 ;  /* 0x000000ffff097224 */ /* 0x000fca00078e0023 */
[----:B------:R0:W-:Y:S02]  /*3650*/  STL.64 [R1+0x28], R8 ;  /* 0x0000280801007387 */ /* 0x0001e40000100a00 */
[----:B------:R-:W-:-:S07]  /*3660*/  LEPC R20, `(.L_x_104) ;  /* 0x000000001014794e */ /* 0x000fce0000000000 */
[----:B01----:R-:W-:Y:S05]  /*3670*/  CALL.ABS.NOINC R12 ;  /* 0x000000000c007343 */ /* 0x003fea0003c00000 */
.L_x_104:
[----:B------:R-:W0:Y:S01]  /*3680*/  LDC R8, c[0x0][0x3a8] ;  /* 0x0000ea00ff087b82 */ /* 0x000e220000000800 */
[----:B------:R-:W-:Y:S01]  /*3690*/  BSSY.RECONVERGENT B0, `(.L_x_105) ;  /* 0x000000e000007945 */ /* 0x000fe20003800200 */
[----:B0-----:R-:W-:-:S07]  /*36a0*/  IMAD.MOV.U32 R3, RZ, RZ, R8 ;  /* 0x000000ffff037224 */ /* 0x001fce00078e0008 */
.L_x_106:
[C---:B------:R-:W-:Y:S01]  /*36b0*/  R2UR UR4, R32.reuse ;  /* 0x00000000200472ca */ /* 0x040fe200000e0000 */
[----:B------:R-:W-:Y:S01]  /*36c0*/  IMAD.WIDE R4, R3, 0x4, R36 ;  /* 0x0000000403047825 */ /* 0x000fe200078e0224 */
[C---:B------:R-:W-:Y:S02]  /*36d0*/  R2UR UR5, R33.reuse ;  /* 0x00000000210572ca */ /* 0x040fe400000e0000 */
[----:B------:R-:W-:Y:S02]  /*36e0*/  R2UR UR6, R32 ;  /* 0x00000000200672ca */ /* 0x000fe400000e0000 */
[----:B------:R-:W-:-:S09]  /*36f0*/  R2UR UR7, R33 ;  /* 0x00000000210772ca */ /* 0x000fd200000e0000 */
[----:B------:R-:W2:Y:S04]  /*3700*/  LD.E R11, desc[UR4][R4.64+-0x8] ;  /* 0xfffff804040b7980 */ /* 0x000ea8000c101900 */
[----:B------:R-:W2:Y:S01]  /*3710*/  LD.E R0, desc[UR6][R4.64+-0x4] ;  /* 0xfffffc0604007980 */ /* 0x000ea2000c101900 */
[----:B------:R-:W-:Y:S01]  /*3720*/  IMAD.MOV.U32 R6, RZ, RZ, R3 ;  /* 0x000000ffff067224 */ /* 0x000fe200078e0003 */
[----:B--2---:R-:W-:Y:S01]  /*3730*/  ISETP.GE.AND P0, PT, R11, R0, PT ;  /* 0x000000000b00720c */ /* 0x004fe20003f06270 */
[----:B------:R-:W-:-:S04]  /*3740*/  VIADD R0, R3, 0xffffffff ;  /* 0xffffffff03007836 */ /* 0x000fc80000000000 */
[----:B------:R-:W-:-:S08]  /*3750*/  IMAD.MOV.U32 R3, RZ, RZ, R0 ;  /* 0x000000ffff037224 */ /* 0x000fd000078e0000 */
[----:B------:R-:W-:Y:S05]  /*3760*/  @P0 BRA `(.L_x_106) ;  /* 0xfffffffc00d00947 */ /* 0x000fea000383ffff */
[----:B------:R-:W-:Y:S05]  /*3770*/  BSYNC.RECONVERGENT B0 ;  /* 0x0000000000007941 */ /* 0x000fea0003800200 */
.L_x_105:
[----:B------:R-:W-:Y:S01]  /*3780*/  BSSY.RECONVERGENT B0, `(.L_x_107) ;  /* 0x000000a000007945 */ /* 0x000fe20003800200 */
[----:B------:R-:W-:Y:S02]  /*3790*/  IMAD.MOV.U32 R0, RZ, RZ, R6 ;  /* 0x000000ffff007224 */ /* 0x000fe400078e0006 */
[----:B------:R-:W-:-:S07]  /*37a0*/  IMAD.MOV.U32 R9, RZ, RZ, R8 ;  /* 0x000000ffff097224 */ /* 0x000fce00078e0008 */
.L_x_108:
[----:B------:R-:W-:Y:S01]  /*37b0*/  R2UR UR4, R32 ;  /* 0x00000000200472ca */ /* 0x000fe200000e0000 */
[----:B------:R-:W-:Y:S01]  /*37c0*/  IMAD.WIDE R6, R9, 0x4, R36 ;  /* 0x0000000409067825 */ /* 0x000fe200078e0224 */
[----:B------:R-:W-:-:S13]  /*37d0*/  R2UR UR5, R33 ;  /* 0x00000000210572ca */ /* 0x000fda00000e0000 */
[----:B------:R-:W2:Y:S01]  /*37e0*/  LD.E R10, desc[UR4][R6.64+-0x4] ;  /* 0xfffffc04060a7980 */ /* 0x000ea2000c101900 */
[----:B------:R-:W-:Y:S01]  /*37f0*/  VIADD R9, R9, 0xffffffff ;  /* 0xffffffff09097836 */ /* 0x000fe20000000000 */
[----:B--2---:R-:W-:-:S13]  /*3800*/  ISETP.GT.AND P0, PT, R10, R11, PT ;  /* 0x0000000b0a00720c */ /* 0x004fda0003f04270 */
[----:B------:R-:W-:Y:S05]  /*3810*/  @!P0 BRA `(.L_x_108) ;  /* 0xfffffffc00e48947 */ /* 0x000fea000383ffff */
[----:B------:R-:W-:Y:S05]  /*3820*/  BSYNC.RECONVERGENT B0 ;  /* 0x0000000000007941 */ /* 0x000fea0003800200 */
.L_x_107:
[----:B------:R-:W0:Y:S01]  /*3830*/  LDCU UR4, c[0x0][0x3a8] ;  /* 0x00007500ff0477ac */ /* 0x000e220008000800 */
[C---:B------:R-:W-:Y:S01]  /*3840*/  R2UR UR6, R32.reuse ;  /* 0x00000000200672ca */ /* 0x040fe200000e0000 */
[----:B------:R-:W-:Y:S01]  /*3850*/  BSSY.RECONVERGENT B0, `(.L_x_109) ;  /* 0x0000018000007945 */ /* 0x000fe20003800200 */
[C---:B------:R-:W-:Y:S02]  /*3860*/  R2UR UR7, R33.reuse ;  /* 0x00000000210772ca */ /* 0x040fe400000e0000 */
[----:B------:R-:W-:Y:S02]  /*3870*/  R2UR UR8, R32 ;  /* 0x00000000200872ca */ /* 0x000fe400000e0000 */
[----:B------:R-:W-:-:S09]  /*3880*/  R2UR UR9, R33 ;  /* 0x00000000210972ca */ /* 0x000fd200000e0000 */
[----:B------:R1:W-:Y:S01]  /*3890*/  ST.E desc[UR6][R4.64+-0x8], R10 ;  /* 0xfffff80a04007985 */ /* 0x0003e2000c101906 */
[----:B0-----:R-:W-:-:S03]  /*38a0*/  ISETP.GE.AND P0, PT, R0, UR4, PT ;  /* 0x0000000400007c0c */ /* 0x001fc6000bf06270 */
[----:B------:R1:W-:Y:S10]  /*38b0*/  ST.E desc[UR8][R6.64+-0x4], R11 ;  /* 0xfffffc0b06007985 */ /* 0x0003f4000c101908 */
[----:B------:R-:W-:Y:S05]  /*38c0*/  @P0 BRA `(.L_x_110) ;  /* 0x0000000000400947 */ /* 0x000fea0003800000 */
[----:B------:R-:W-:-:S07]  /*38d0*/  IMAD.MOV.U32 R9, RZ, RZ, R8 ;  /* 0x000000ffff097224 */ /* 0x000fce00078e0008 */
.L_x_111:
[C---:B------:R-:W-:Y:S01]  /*38e0*/  R2UR UR6, R32.reuse ;  /* 0x00000000200672ca */ /* 0x040fe200000e0000 */
[--C-:B01----:R-:W-:Y:S01]  /*38f0*/  IMAD.WIDE R4, R9, 0x4, R36.reuse ;  /* 0x0000000409047825 */ /* 0x103fe200078e0224 */
[----:B------:R-:W-:Y:S02]  /*3900*/  R2UR UR7, R33 ;  /* 0x00000000210772ca */ /* 0x000fe400000e0000 */
[----:B------:R-:W-:Y:S01]  /*3910*/  R2UR UR4, R32 ;  /* 0x00000000200472ca */ /* 0x000fe200000e0000 */
[----:B------:R-:W-:Y:S01]  /*3920*/  IMAD.WIDE R6, R3, 0x4, R36 ;  /* 0x0000000403067825 */ /* 0x000fe200078e0224 */
[----:B------:R-:W-:-:S09]  /*3930*/  R2UR UR5, R33 ;  /* 0x00000000210572ca */ /* 0x000fd200000e0000 */
[----:B------:R-:W2:Y:S04]  /*3940*/  LD.E R13, desc[UR6][R4.64+-0x4] ;  /* 0xfffffc06040d7980 */ /* 0x000ea8000c101900 */
[----:B------:R-:W3:Y:S01]  /*3950*/  LD.E R11, desc[UR4][R6.64] ;  /* 0x00000004060b7980 */ /* 0x000ee2000c101900 */
[----:B------:R-:W-:Y:S02]  /*3960*/  IMAD.MOV.U32 R3, RZ, RZ, R0 ;  /* 0x000000ffff037224 */ /* 0x000fe400078e0000 */
[----:B------:R-:W-:Y:S02]  /*3970*/  VIADD R9, R9, 0xffffffff ;  /* 0xffffffff09097836 */ /* 0x000fe40000000000 */
[----:B------:R-:W-:-:S05]  /*3980*/  VIADD R0, R0, 0x1 ;  /* 0x0000000100007836 */ /* 0x000fca0000000000 */
[----:B------:R-:W-:Y:S01]  /*3990*/  ISETP.GE.AND P0, PT, R0, R9, PT ;  /* 0x000000090000720c */ /* 0x000fe20003f06270 */
[----:B--2---:R0:W-:Y:S04]  /*39a0*/  ST.E desc[UR4][R6.64], R13 ;  /* 0x0000000d06007985 */ /* 0x0041e8000c101904 */
[----:B---3--:R0:W-:Y:S08]  /*39b0*/  ST.E desc[UR6][R4.64+-0x4], R11 ;  /* 0xfffffc0b04007985 */ /* 0x0081f0000c101906 */
[----:B------:R-:W-:Y:S05]  /*39c0*/  @!P0 BRA `(.L_x_111) ;  /* 0xfffffffc00c48947 */ /* 0x000fea000383ffff */
.L_x_110:
[----:B------:R-:W-:Y:S05]  /*39d0*/  BSYNC.RECONVERGENT B0 ;  /* 0x0000000000007941 */ /* 0x000fea0003800200 */
.L_x_109:
[----:B------:R-:W-:-:S13]  /*39e0*/  ISETP.NE.AND P0, PT, R25, RZ, PT ;  /* 0x000000ff1900720c */ /* 0x000fda0003f05270 */
[----:B------:R-:W-:Y:S05]  /*39f0*/  @!P0 BRA `(.L_x_112) ;  /* 0xfffffff800c48947 */ /* 0x000fea000383ffff */
[----:B------:R-:W-:Y:S05]  /*3a00*/  BSYNC.RECONVERGENT B6 ;  /* 0x0000000000067941 */ /* 0x000fea0003800200 */
.L_x_103:
[----:B------:R-:W-:Y:S01]  /*3a10*/  IMAD.MOV.U32 R27, RZ, RZ, RZ ;  /* 0x000000ffff1b7224 */ /* 0x000fe200078e00ff */
[----:B------:R-:W-:Y:S06]  /*3a20*/  BRA `(.L_x_101) ;  /* 0x0000001400dc7947 */ /* 0x000fec0003800000 */
.L_x_102:
[C---:B------:R-:W-:Y:S01]  /*3a30*/  VIADD R28, R0.reuse, 0xffffffff ;  /* 0xffffffff001c7836 */ /* 0x040fe20000000000 */
[----:B------:R-:W-:Y:S01]  /*3a40*/  LOP3.LUT R29, R0, 0x7ffffff8, RZ, 0xc0, !PT ;  /* 0x7ffffff8001d7812 */ /* 0x000fe200078ec0ff */
[----:B------:R-:W-:Y:S02]  /*3a50*/  IMAD.MOV.U32 R27, RZ, RZ, 0x7fffffff ;  /* 0x7fffffffff1b7424 */ /* 0x000fe400078e00ff */
[----:B------:R-:W-:Y:S02]  /*3a60*/  IMAD.MOV.U32 R31, RZ, RZ, R18 ;  /* 0x000000ffff1f7224 */ /* 0x000fe400078e0012 */
[----:B------:R-:W-:-:S07]  /*3a70*/  IMAD.MOV.U32 R30, RZ, RZ, R19 ;  /* 0x000000ffff1e7224 */ /* 0x000fce00078e0013 */
.L_x_127:
[----:B0-----:R-:W0:Y:S01]  /*3a80*/  LDCU UR4, c[0x0][0x398] ;  /* 0x00007300ff0477ac */ /* 0x001e220008000800 */
[----:B------:R-:W-:Y:S01]  /*3a90*/  IADD3 R3, P1, PT, R24, -0x1, RZ ;  /* 0xffffffff18037810 */ /* 0x000fe20007f3e0ff */
[----:B-1----:R-:W-:Y:S01]  /*3aa0*/  IMAD.MOV.U32 R8, RZ, RZ, R34 ;  /* 0x000000ffff087224 */ /* 0x002fe200078e0022 */
[----:B------:R-:W-:Y:S01]  /*3ab0*/  MOV R12, 0x0 ;  /* 0x00000000000c7802 */ /* 0x000fe20000000f00 */
[----:B------:R-:W-:Y:S01]  /*3ac0*/  IMAD.MOV.U32 R9, RZ, RZ, R35 ;  /* 0x000000ffff097224 */ /* 0x000fe200078e0023 */
[----:B------:R-:W-:Y:S01]  /*3ad0*/  ISETP.NE.U32.AND P0, PT, R3, R2, PT ;  /* 0x000000020300720c */ /* 0x000fe20003f05070 */
[----:B------:R-:W-:Y:S01]  /*3ae0*/  IMAD.MOV.U32 R11, RZ, RZ, R22 ;  /* 0x000000ffff0b7224 */ /* 0x000fe200078e0016 */
[----:B------:R-:W-:Y:S01]  /*3af0*/  IADD3.X R0, PT, PT, R25, -0x1, RZ, P1, !PT ;  /* 0xffffffff19007810 */ /* 0x000fe20000ffe4ff */
[----:B------:R-:W-:Y:S01]  /*3b00*/  STL [R1+0x20], R2 ;  /* 0x0000200201007387 */ /* 0x000fe20000100800 */
[----:B------:R-:W1:Y:S01]  /*3b10*/  LDC.64 R12, c[0x4][R12] ;  /* 0x010000000c0c7b82 */ /* 0x000e620000000a00 */
[----:B------:R-:W-:Y:S01]  /*3b20*/  IMAD.MOV.U32 R6, RZ, RZ, R16 ;  /* 0x000000ffff067224 */ /* 0x000fe200078e0010 */
[----:B------:R-:W-:Y:S01]  /*3b30*/  ISETP.NE.AND.EX P0, PT, R0, RZ, PT, P0 ;  /* 0x000000ff0000720c */ /* 0x000fe20003f05300 */
[----:B------:R2:W-:Y:S01]  /*3b40*/  STL.64 [R1+0x28], R8 ;  /* 0x0000280801007387 */ /* 0x0005e20000100a00 */
[----:B------:R-:W-:-:S02]  /*3b50*/  IMAD.MOV.U32 R7, RZ, RZ, R17 ;  /* 0x000000ffff077224 */ /* 0x000fc400078e0011 */
[----:B0-----:R-:W-:Y:S01]  /*3b60*/  SEL R10, R26, UR4, P0 ;  /* 0x000000041a0a7c07 */ /* 0x001fe20008000000 */
[----:B------:R-:W0:Y:S01]  /*3b70*/  LDCU.64 UR4, c[0x4][0x40] ;  /* 0x01000800ff0477ac */ /* 0x000e220008000a00 */
[----:B------:R-:W-:Y:S01]  /*3b80*/  ISETP.GE.U32.AND P0, PT, R28, 0x7, PT ;  /* 0x000000071c00780c */ /* 0x000fe20003f06070 */
[----:B--2---:R-:W-:-:S03]  /*3b90*/  IMAD.MOV.U32 R8, RZ, RZ, R31 ;  /* 0x000000ffff087224 */ /* 0x004fc600078e001f */
[----:B------:R-:W-:Y:S01]  /*3ba0*/  P2R R0, PR, RZ, 0x1 ;  /* 0x00000001ff007803 */ /* 0x000fe20000000000 */
[----:B------:R-:W-:-:S05]  /*3bb0*/  IMAD.MOV.U32 R9, RZ, RZ, R30 ;  /* 0x000000ffff097224 */ /* 0x000fca00078e001e */
[----:B------:R2:W-:Y:S01]  /*3bc0*/  STL.128 [R1+0x30], R8 ;  /* 0x0000300801007387 */ /* 0x0005e20000100c00 */
[----:B0-----:R-:W-:Y:S02]  /*3bd0*/  IMAD.U32 R4, RZ, RZ, UR4 ;  /* 0x00000004ff047e24 */ /* 0x001fe4000f8e00ff */
[----:B------:R-:W-:-:S07]  /*3be0*/  IMAD.U32 R5, RZ, RZ, UR5 ;  /* 0x00000005ff057e24 */ /* 0x000fce000f8e00ff */
[----:B------:R-:W-:-:S07]  /*3bf0*/  LEPC R20, `(.L_x_113) ;  /* 0x000000001014794e */ /* 0x000fce0000000000 */
[----:B-12---:R-:W-:Y:S05]  /*3c00*/  CALL.ABS.NOINC R12 ;  /* 0x000000000c007343 */ /* 0x006fea0003c00000 */
.L_x_113:
[----:B------:R-:W-:Y:S01]  /*3c10*/  ISETP.GE.U32.AND P6, PT, R28, 0x7, PT ;  /* 0x000000071c00780c */ /* 0x000fe20003fc6070 */
[----:B------:R-:W-:Y:S02]  /*3c20*/  IMAD.MOV.U32 R3, RZ, RZ, RZ ;  /* 0x000000ffff037224 */ /* 0x000fe400078e00ff */
[----:B------:R-:W-:-:S10]  /*3c30*/  IMAD.MOV.U32 R0, RZ, RZ, RZ ;  /* 0x000000ffff007224 */ /* 0x000fd400078e00ff */
[----:B------:R-:W-:Y:S05]  /*3c40*/  @!P6 BRA `(.L_x_114) ;  /* 0x0000000400f8e947 */ /* 0x000fea0003800000 */
[----:B------:R-:W-:Y:S01]  /*3c50*/  BSSY.RECONVERGENT B0, `(.L_x_115) ;  /* 0x000007c000007945 */ /* 0x000fe20003800200 */
[----:B------:R-:W-:Y:S02]  /*3c60*/  IMAD.MOV.U32 R3, RZ, RZ, RZ ;  /* 0x000000ffff037224 */ /* 0x000fe400078e00ff */
[----:B------:R-:W-:-:S07]  /*3c70*/  IMAD.MOV.U32 R0, RZ, RZ, RZ ;  /* 0x000000ffff007224 */ /* 0x000fce00078e00ff */
.L_x_116:
[----:B------:R-:W0:Y:S01]  /*3c80*/  LDCU UR6, c[0x0][0x3a8] ;  /* 0x00007500ff0677ac */ /* 0x000e220008000800 */
[C---:B------:R-:W-:Y:S01]  /*3c90*/  VIADD R4, R3.reuse, 0x1 ;  /* 0x0000000103047836 */ /* 0x040fe20000000000 */
[C---:B------:R-:W-:Y:S01]  /*3ca0*/  R2UR UR4, R32.reuse ;  /* 0x00000000200472ca */ /* 0x040fe200000e0000 */
[----:B------:R-:W-:Y:S01]  /*3cb0*/  IMAD.WIDE.U32 R8, R3, 0x4, R36 ;  /* 0x0000000403087825 */ /* 0x000fe200078e0024 */
[C---:B------:R-:W-:Y:S02]  /*3cc0*/  R2UR UR5, R33.reuse ;  /* 0x00000000210572ca */ /* 0x040fe400000e0000 */
[C---:B------:R-:W-:Y:S02]  /*3cd0*/  R2UR UR8, R32.reuse ;  /* 0x00000000200872ca */ /* 0x040fe400000e0000 */
[----:B------:R-:W-:Y:S01]  /*3ce0*/  R2UR UR9, R33 ;  /* 0x00000000210972ca */ /* 0x000fe200000e0000 */
[----:B------:R-:W-:Y:S01]  /*3cf0*/  VIADD R6, R3, 0x2 ;  /* 0x0000000203067836 */ /* 0x000fe20000000000 */
[----:B------:R-:W-:-:S07]  /*3d00*/  R2UR UR10, R32 ;  /* 0x00000000200a72ca */ /* 0x000fce00000e0000 */
[----:B------:R-:W2:Y:S01]  /*3d10*/  LD.E R10, desc[UR4][R8.64] ;  /* 0x00000004080a7980 */ /* 0x000ea2000c101900 */
[C---:B0-----:R-:W-:Y:S01]  /*3d20*/  ISETP.NE.AND P0, PT, R4.reuse, UR6, PT ;  /* 0x0000000604007c0c */ /* 0x041fe2000bf05270 */
[----:B------:R-:W-:Y:S01]  /*3d30*/  VIADD R12, R3, 0x3 ;  /* 0x00000003030c7836 */ /* 0x000fe20000000000 */
[----:B------:R-:W-:Y:S01]  /*3d40*/  R2UR UR11, R33 ;  /* 0x00000000210b72ca */ /* 0x000fe200000e0000 */
[----:B------:R-:W3:Y:S01]  /*3d50*/  LD.E R13, desc[UR4][R8.64+0x4] ;  /* 0x00000404080d7980 */ /* 0x000ee2000c101900 */
[----:B------:R-:W-:Y:S02]  /*3d60*/  SEL R5, R4, RZ, P0 ;  /* 0x000000ff04057207 */ /* 0x000fe40000000000 */
[----:B------:R-:W-:-:S03]  /*3d70*/  ISETP.NE.AND P0, PT, R6, UR6, PT ;  /* 0x0000000606007c0c */ /* 0x000fc6000bf05270 */
[----:B------:R-:W-:Y:S01]  /*3d80*/  IMAD.WIDE.U32 R4, R5, 0x4, R36 ;  /* 0x0000000405047825 */ /* 0x000fe200078e0024 */
[----:B------:R-:W-:-:S04]  /*3d90*/  SEL R7, R6, RZ, P0 ;  /* 0x000000ff06077207 */ /* 0x000fc80000000000 */
[----:B------:R0:W4:Y:S01]  /*3da0*/  LD.E R11, desc[UR8][R4.64] ;  /* 0x00000008040b7980 */ /* 0x000122000c101900 */
[----:B------:R-:W-:Y:S01]  /*3db0*/  IMAD.WIDE.U32 R6, R7, 0x4, R36 ;  /* 0x0000000407067825 */ /* 0x000fe200078e0024 */
[----:B------:R-:W-:-:S05]  /*3dc0*/  ISETP.NE.AND P0, PT, R12, UR6, PT ;  /* 0x000000060c007c0c */ /* 0x000fca000bf05270 */
[----:B------:R3:W5:Y:S01]  /*3dd0*/  LD.E R6, desc[UR8][R6.64] ;  /* 0x0000000806067980 */ /* 0x000762000c101900 */
[----:B0-----:R-:W-:-:S03]  /*3de0*/  SEL R5, R12, RZ, P0 ;  /* 0x000000ff0c057207 */ /* 0x001fc60000000000 */
[----:B------:R-:W5:Y:S02]  /*3df0*/  LD.E R12, desc[UR10][R8.64+0x8] ;  /* 0x0000080a080c7980 */ /* 0x000f64000c101900 */
[----:B------:R-:W-:-:S05]  /*3e00*/  IMAD.WIDE.U32 R4, R5, 0x4, R36 ;  /* 0x0000000405047825 */ /* 0x000fca00078e0024 */
[----:B------:R0:W5:Y:S01]  /*3e10*/  LD.E R14, desc[UR4][R4.64] ;  /* 0x00000004040e7980 */ /* 0x000162000c101900 */
[----:B------:R-:W1:Y:S01]  /*3e20*/  LDCU.64 UR4, c[0x0][0x380] ;  /* 0x00007000ff0477ac */ /* 0x000e620008000a00 */
[----:B--2---:R-:W-:-:S05]  /*3e30*/  IMAD R10, R10, UR6, RZ ;  /* 0x000000060a0a7c24 */ /* 0x004fca000f8e02ff */
[----:B------:R-:W-:Y:S01]  /*3e40*/  SHF.R.S32.HI R20, RZ, 0x1f, R10 ;  /* 0x0000001fff147819 */ /* 0x000fe2000001140a */
[----:B---3--:R-:W-:Y:S01]  /*3e50*/  IMAD R7, R13, UR6, RZ ;  /* 0x000000060d077c24 */ /* 0x008fe2000f8e02ff */
[----:B----4-:R-:W-:-:S04]  /*3e60*/  IADD3 R15, P0, PT, R11, R10, RZ ;  /* 0x0000000a0b0f7210 */ /* 0x010fc80007f1e0ff */
[----:B------:R-:W-:Y:S02]  /*3e70*/  LEA.HI.X.SX32 R20, R11, R20, 0x1, P0 ;  /* 0x000000140b147211 */ /* 0x000fe400000f0eff */
[C---:B-1----:R-:W-:Y:S02]  /*3e80*/  LEA R10, P0, R15.reuse, UR4, 0x2 ;  /* 0x000000040f0a7c11 */ /* 0x042fe4000f8010ff */
[----:B0-----:R-:W-:Y:S02]  /*3e90*/  SHF.R.S32.HI R5, RZ, 0x1f, R7 ;  /* 0x0000001fff057819 */ /* 0x001fe40000011407 */
[----:B------:R-:W-:Y:S01]  /*3ea0*/  LEA.HI.X R11, R15, UR5, R20, 0x2, P0 ;  /* 0x000000050f0b7c11 */ /* 0x000fe200080f1414 */
[----:B------:R-:W-:Y:S01]  /*3eb0*/  VIADD R15, R3, 0x4 ;  /* 0x00000004030f7836 */ /* 0x000fe20000000000 */
[C---:B-----5:R-:W-:Y:S01]  /*3ec0*/  IADD3 R7, P0, PT, R6.reuse, R7, RZ ;  /* 0x0000000706077210 */ /* 0x060fe20007f1e0ff */
[----:B------:R-:W2:Y:S03]  /*3ed0*/  LD.E R20, desc[UR8][R8.64+0xc] ;  /* 0x00000c0808147980 */ /* 0x000ea6000c101900 */
[----:B------:R-:W-:Y:S01]  /*3ee0*/  LEA.HI.X.SX32 R4, R6, R5, 0x1, P0 ;  /* 0x0000000506047211 */ /* 0x000fe200000f0eff */
[----:B------:R-:W-:Y:S01]  /*3ef0*/  IMAD R5, R12, UR6, RZ ;  /* 0x000000060c057c24 */ /* 0x000fe2000f8e02ff */
[----:B------:R-:W-:Y:S01]  /*3f00*/  ISETP.NE.AND P0, PT, R15, UR6, PT ;  /* 0x000000060f007c0c */ /* 0x000fe2000bf05270 */
[----:B------:R-:W-:Y:S01]  /*3f10*/  VIADD R6, R3, 0x5 ;  /* 0x0000000503067836 */ /* 0x000fe20000000000 */
[----:B------:R0:W3:Y:S02]  /*3f20*/  LDG.E R13, desc[UR8][R10.64] ;  /* 0x000000080a0d7981 */ /* 0x0000e4000c1e1900 */
[----:B------:R-:W-:-:S02]  /*3f30*/  SEL R15, R15, RZ, P0 ;  /* 0x000000ff0f0f7207 */ /* 0x000fc40000000000 */
[----:B------:R-:W-:Y:S02]  /*3f40*/  SHF.R.S32.HI R21, RZ, 0x1f, R5 ;  /* 0x0000001fff157819 */ /* 0x000fe40000011405 */
[----:B------:R-:W-:Y:S02]  /*3f50*/  IADD3 R5, P0, PT, R14, R5, RZ ;  /* 0x000000050e057210 */ /* 0x000fe40007f1e0ff */
[----:B------:R-:W-:Y:S02]  /*3f60*/  ISETP.NE.AND P1, PT, R6, UR6, PT ;  /* 0x0000000606007c0c */ /* 0x000fe4000bf25270 */
[----:B------:R-:W-:Y:S01]  /*3f70*/  LEA.HI.X.SX32 R12, R14, R21, 0x1, P0 ;  /* 0x000000150e0c7211 */ /* 0x000fe200000f0eff */
[--C-:B------:R-:W-:Y:S01]  /*3f80*/  IMAD.WIDE.U32 R14, R15, 0x4, R36.reuse ;  /* 0x000000040f0e7825 */ /* 0x100fe200078e0024 */
[----:B0-----:R-:W-:Y:S01]  /*3f90*/  SEL R11, R6, RZ, P1 ;  /* 0x000000ff060b7207 */ /* 0x001fe20000800000 */
[----:B------:R-:W4:Y:S04]  /*3fa0*/  LD.E R21, desc[UR10][R8.64+0x10] ;  /* 0x0000100a08157980 */ /* 0x000f28000c101900 */
[----:B------:R-:W5:Y:S01]  /*3fb0*/  LD.E R14, desc[UR8][R14.64] ;  /* 0x000000080e0e7980 */ /* 0x000f62000c101900 */
[----:B------:R-:W-:-:S06]  /*3fc0*/  IMAD.WIDE.U32 R10, R11, 0x4, R36 ;  /* 0x000000040b0a7825 */ /* 0x000fcc00078e0024 */
[----:B------:R-:W3:Y:S01]  /*3fd0*/  LD.E R10, desc[UR10][R10.64] ;  /* 0x0000000a0a0a7980 */ /* 0x000ee2000c101900 */
[----:B------:R-:W-:-:S04]  /*3fe0*/  LEA R6, P0, R7, UR4, 0x2 ;  /* 0x0000000407067c11 */ /* 0x000fc8000f8010ff */
[----:B------:R-:W-:Y:S02]  /*3ff0*/  LEA.HI.X R7, R7, UR5, R4, 0x2, P0 ;  /* 0x0000000507077c11 */ /* 0x000fe400080f1404 */
[----:B------:R-:W-:-:S03]  /*4000*/  LEA R4, P0, R5, UR4, 0x2 ;  /* 0x0000000405047c11 */ /* 0x000fc6000f8010ff */
[----:B------:R-:W3:Y:S01]  /*4010*/  LDG.E R11, desc[UR8][R6.64] ;  /* 0x00000008060b7981 */ /* 0x000ee2000c1e1900 */
[----:B------:R-:W-:-:S05]  /*4020*/  LEA.HI.X R5, R5, UR5, R12, 0x2, P0 ;  /* 0x0000000505057c11 */ /* 0x000fca00080f140c */
[----:B------:R0:W3:Y:S04]  /*4030*/  LDG.E R12, desc[UR10][R4.64] ;  /* 0x0000000a040c7981 */ /* 0x0000e8000c1e1900 */
[----:B------:R-:W3:Y:S01]  /*4040*/  LD.E R6, desc[UR8][R8.64+0x14] ;  /* 0x0000140808067980 */ /* 0x000ee2000c101900 */
[----:B0-----:R-:W-:Y:S02]  /*4050*/  VIADD R4, R3, 0x6 ;  /* 0x0000000603047836 */ /* 0x001fe40000000000 */
[----:B--2---:R-:W-:-:S05]  /*4060*/  IMAD R15, R20, UR6, RZ ;  /* 0x00000006140f7c24 */ /* 0x004fca000f8e02ff */
[----:B------:R-:W-:Y:S01]  /*4070*/  SHF.R.S32.HI R20, RZ, 0x1f, R15 ;  /* 0x0000001fff147819 */ /* 0x000fe2000001140f */
[----:B----4-:R-:W-:Y:S01]  /*4080*/  IMAD R21, R21, UR6, RZ ;  /* 0x0000000615157c24 */ /* 0x010fe2000f8e02ff */
[----:B-----5:R-:W-:-:S04]  /*4090*/  IADD3 R15, P0, PT, R14, R15, RZ ;  /* 0x0000000f0e0f7210 */ /* 0x020fc80007f1e0ff */
[----:B------:R-:W-:Y:S02]  /*40a0*/  LEA.HI.X.SX32 R20, R14, R20, 0x1, P0 ;  /* 0x000000140e147211 */ /* 0x000fe400000f0eff */
[C---:B------:R-:W-:Y:S02]  /*40b0*/  LEA R14, P0, R15.reuse, UR4, 0x2 ;  /* 0x000000040f0e7c11 */ /* 0x040fe4000f8010ff */
[----:B------:R-:W-:Y:S02]  /*40c0*/  SHF.R.S32.HI R5, RZ, 0x1f, R21 ;  /* 0x0000001fff057819 */ /* 0x000fe40000011415 */
[----:B---3--:R-:W-:Y:S02]  /*40d0*/  IADD3 R21, P1, PT, R10, R21, RZ ;  /* 0x000000150a157210 */ /* 0x008fe40007f3e0ff */
[----:B------:R-:W-:Y:S02]  /*40e0*/  LEA.HI.X R15, R15, UR5, R20, 0x2, P0 ;  /* 0x000000050f0f7c11 */ /* 0x000fe400080f1414 */
[----:B------:R-:W-:-:S02]  /*40f0*/  ISETP.NE.AND P0, PT, R4, UR6, PT ;  /* 0x0000000604007c0c */ /* 0x000fc4000bf05270 */
[----:B------:R-:W-:Y:S02]  /*4100*/  LEA.HI.X.SX32 R10, R10, R5, 0x1, P1 ;  /* 0x000000050a0a7211 */ /* 0x000fe400008f0eff */
[----:B------:R-:W-:Y:S01]  /*4110*/  SEL R5, R4, RZ, P0 ;  /* 0x000000ff04057207 */ /* 0x000fe20000000000 */
[----:B------:R-:W2:Y:S04]  /*4120*/  LDG.E R15, desc[UR8][R14.64] ;  /* 0x000000080e0f7981 */ /* 0x000ea8000c1e1900 */
[----:B------:R-:W-:-:S06]  /*4130*/  IMAD.WIDE.U32 R4, R5, 0x4, R36 ;  /* 0x0000000405047825 */ /* 0x000fcc00078e0024 */
[----:B------:R0:W3:Y:S01]  /*4140*/  LD.E R4, desc[UR10][R4.64] ;  /* 0x0000000a04047980 */ /* 0x0000e2000c101900 */
[C---:B------:R-:W-:Y:S01]  /*4150*/  LEA R20, P0, R21.reuse, UR4, 0x2 ;  /* 0x0000000415147c11 */ /* 0x040fe2000f8010ff */
[----:B------:R-:W-:Y:S02]  /*4160*/  IMAD R7, R6, UR6, RZ ;  /* 0x0000000606077c24 */ /* 0x000fe4000f8e02ff */
[----:B------:R-:W4:Y:S01]  /*4170*/  LD.E R14, desc[UR10][R8.64+0x1c] ;  /* 0x00001c0a080e7980 */ /* 0x000f22000c101900 */
[----:B------:R-:W-:Y:S02]  /*4180*/  LEA.HI.X R21, R21, UR5, R10, 0x2, P0 ;  /* 0x0000000515157c11 */ /* 0x000fe400080f140a */
[----:B0-----:R-:W-:-:S03]  /*4190*/  SHF.R.S32.HI R5, RZ, 0x1f, R7 ;  /* 0x0000001fff057819 */ /* 0x001fc60000011407 */
[----:B------:R0:W5:Y:S04]  /*41a0*/  LDG.E R10, desc[UR10][R20.64] ;  /* 0x0000000a140a7981 */ /* 0x000168000c1e1900 */
[----:B------:R-:W0:Y:S01]  /*41b0*/  LD.E R20, desc[UR8][R8.64+0x18] ;  /* 0x0000180808147980 */ /* 0x000e22000c101900 */
[----:B---3--:R-:W-:Y:S01]  /*41c0*/  IADD3 R6, P0, PT, R4, R7, RZ ;  /* 0x0000000704067210 */ /* 0x008fe20007f1e0ff */
[----:B------:R-:W-:-:S03]  /*41d0*/  VIADD R7, R3, 0x7 ;  /* 0x0000000703077836 */ /* 0x000fc60000000000 */
[----:B------:R-:W-:Y:S02]  /*41e0*/  LEA.HI.X.SX32 R5, R4, R5, 0x1, P0 ;  /* 0x0000000504057211 */ /* 0x000fe400000f0eff */
[----:B------:R-:W-:-:S04]  /*41f0*/  ISETP.NE.AND P0, PT, R7, UR6, PT ;  /* 0x0000000607007c0c */ /* 0x000fc8000bf05270 */
[----:B------:R-:W-:Y:S02]  /*4200*/  SEL R7, R7, RZ, P0 ;  /* 0x000000ff07077207 */ /* 0x000fe40000000000 */
[----:B------:R-:W-:-:S04]  /*4210*/  LEA R4, P0, R6, UR4, 0x2 ;  /* 0x0000000406047c11 */ /* 0x000fc8000f8010ff */
[----:B------:R-:W-:Y:S01]  /*4220*/  LEA.HI.X R5, R6, UR5, R5, 0x2, P0 ;  /* 0x0000000506057c11 */ /* 0x000fe200080f1405 */
[----:B------:R-:W-:-:S04]  /*4230*/  IMAD.WIDE.U32 R6, R7, 0x4, R36 ;  /* 0x0000000407067825 */ /* 0x000fc800078e0024 */
[----:B0-----:R-:W-:Y:S01]  /*4240*/  IMAD R20, R20, UR6, RZ ;  /* 0x0000000614147c24 */ /* 0x001fe2000f8e02ff */
[----:B------:R0:W5:Y:S04]  /*4250*/  LDG.E R21, desc[UR8][R4.64] ;  /* 0x0000000804157981 */ /* 0x000168000c1e1900 */
[----:B------:R-:W3:Y:S01]  /*4260*/  LD.E R6, desc[UR10][R6.64] ;  /* 0x0000000a06067980 */ /* 0x000ee2000c101900 */
[----:B------:R-:W-:Y:S01]  /*4270*/  VIADD R3, R3, 0x8 ;  /* 0x0000000803037836 */ /* 0x000fe20000000000 */
[----:B0-----:R-:W-:Y:S02]  /*4280*/  SHF.R.S32.HI R5, RZ, 0x1f, R20 ;  /* 0x0000001fff057819 */ /* 0x001fe40000011414 */
[----:B---3--:R-:W-:-:S04]  /*4290*/  IADD3 R4, P0, PT, R6, R20, RZ ;  /* 0x0000001406047210 */ /* 0x008fc80007f1e0ff */
[----:B------:R-:W-:Y:S02]  /*42a0*/  LEA.HI.X.SX32 R5, R6, R5, 0x1, P0 ;  /* 0x0000000506057211 */ /* 0x000fe400000f0eff */
[----:B------:R-:W-:-:S04]  /*42b0*/  ISETP.NE.AND P0, PT, R3, UR6, PT ;  /* 0x0000000603007c0c */ /* 0x000fc8000bf05270 */
[----:B------:R-:W-:-:S05]  /*42c0*/  SEL R20, R3, RZ, P0 ;  /* 0x000000ff03147207 */ /* 0x000fca0000000000 */
[----:B------:R-:W-:-:S06]  /*42d0*/  IMAD.WIDE.U32 R8, R20, 0x4, R36 ;  /* 0x0000000414087825 */ /* 0x000fcc00078e0024 */
[----:B------:R-:W3:Y:S01]  /*42e0*/  LD.E R8, desc[UR8][R8.64] ;  /* 0x0000000808087980 */ /* 0x000ee2000c101900 */
[----:B------:R-:W-:-:S04]  /*42f0*/  LEA R6, P0, R4, UR4, 0x2 ;  /* 0x0000000404067c11 */ /* 0x000fc8000f8010ff */
[----:B------:R-:W-:Y:S01]  /*4300*/  LEA.HI.X R7, R4, UR5, R5, 0x2, P0 ;  /* 0x0000000504077c11 */ /* 0x000fe200080f1405 */
[----:B----4-:R-:W-:Y:S01]  /*4310*/  IMAD R5, R14, UR6, RZ ;  /* 0x000000060e057c24 */ /* 0x010fe2000f8e02ff */
[----:B------:R-:W-:Y:S02]  /*4320*/  R2UR UR6, R32 ;  /* 0x00000000200672ca */ /* 0x000fe400000e0000 */
[----:B------:R-:W-:Y:S02]  /*4330*/  R2UR UR7, R33 ;  /* 0x00000000210772ca */ /* 0x000fe400000e0000 */
[----:B------:R-:W-:-:S11]  /*4340*/  SHF.R.S32.HI R4, RZ, 0x1f, R5 ;  /* 0x0000001fff047819 */ /* 0x000fd60000011405 */
[----:B------:R-:W4:Y:S01]  /*4350*/  LDG.E R7, desc[UR6][R6.64] ;  /* 0x0000000606077981 */ /* 0x000f22000c1e1900 */
[----:B---3--:R-:W-:-:S04]  /*4360*/  IADD3 R5, P0, PT, R8, R5, RZ ;  /* 0x0000000508057210 */ /* 0x008fc80007f1e0ff */
[----:B------:R-:W-:Y:S02]  /*4370*/  LEA.HI.X.SX32 R14, R8, R4, 0x1, P0 ;  /* 0x00000004080e7211 */ /* 0x000fe400000f0eff */
[----:B------:R-:W-:-:S04]  /*4380*/  LEA R4, P0, R5, UR4, 0x2 ;  /* 0x0000000405047c11 */ /* 0x000fc8000f8010ff */
[----:B------:R-:W-:-:S05]  /*4390*/  LEA.HI.X R5, R5, UR5, R14, 0x2, P0 ;  /* 0x0000000505057c11 */ /* 0x000fca00080f140e */
[----:B------:R-:W4:Y:S01]  /*43a0*/  LDG.E R4, desc[UR8][R4.64] ;  /* 0x0000000804047981 */ /* 0x000f22000c1e1900 */
[----:B------:R-:W-:Y:S02]  /*43b0*/  ISETP.NE.AND P0, PT, R3, R29, PT ;  /* 0x0000001d0300720c */ /* 0x000fe40003f05270 */
[----:B------:R-:W-:-:S04]  /*43c0*/  IADD3 R11, PT, PT, R11, R13, R0 ;  /* 0x0000000d0b0b7210 */ /* 0x000fc80007ffe000 */
[----:B--2---:R-:W-:-:S04]  /*43d0*/  IADD3 R11, PT, PT, R15, R12, R11 ;  /* 0x0000000c0f0b7210 */ /* 0x004fc80007ffe00b */
[----:B-----5:R-:W-:-:S04]  /*43e0*/  IADD3 R10, PT, PT, R21, R10, R11 ;  /* 0x0000000a150a7210 */ /* 0x020fc80007ffe00b */
[----:B----4-:R-:W-:Y:S01]  /*43f0*/  IADD3 R0, PT, PT, R4, R7, R10 ;  /* 0x0000000704007210 */ /* 0x010fe20007ffe00a */
[----:B------:R-:W-:Y:S06]  /*4400*/  @P0 BRA `(.L_x_116) ;  /* 0xfffffff8001c0947 */ /* 0x000fec000383ffff */
[----:B------:R-:W-:Y:S05]  /*4410*/  BSYNC.RECONVERGENT B0 ;  /* 0x0000000000007941 */ /* 0x000fea0003800200 */
.L_x_115:
[----:B------:R-:W-:-:S07]  /*4420*/  IMAD.MOV.U32 R3, RZ, RZ, R29 ;  /* 0x000000ffff037224 */ /* 0x000fce00078e001d */
.L_x_114:
[----:B------:R-:W0:Y:S02]  /*4430*/  LDCU UR4, c[0x0][0x3a8] ;  /* 0x00007500ff0477ac */ /* 0x000e240008000800 */
[----:B0-----:R-:W-:-:S04]  /*4440*/  ULOP3.LUT UR5, UR4, 0x7, URZ, 0xc0, !UPT ;  /* 0x0000000704057892 */ /* 0x001fc8000f8ec0ff */
[----:B------:R-:W-:-:S09]  /*4450*/  UISETP.NE.AND UP0, UPT, UR5, URZ, UPT ;  /* 0x000000ff0500728c */ /* 0x000fd2000bf05270 */
[----:B------:R-:W-:Y:S05]  /*4460*/  BRA.U !UP0, `(.L_x_117) ;  /* 0x0000000908287547 */ /* 0x000fea000b800000 */
[----:B------:R-:W-:Y:S02]  /*4470*/  UIADD3 UR5, UPT, UPT, UR5, -0x1, URZ ;  /* 0xffffffff05057890 */ /* 0x000fe4000fffe0ff */
[----:B------:R-:W-:Y:S02]  /*4480*/  ULOP3.LUT UR4, UR4, 0x3, URZ, 0xc0, !UPT ;  /* 0x0000000304047892 */ /* 0x000fe4000f8ec0ff */
[----:B------:R-:W-:Y:S02]  /*4490*/  UISETP.GE.U32.AND UP0, UPT, UR5, 0x3, UPT ;  /* 0x000000030500788c */ /* 0x000fe4000bf06070 */
[----:B------:R-:W-:-:S07]  /*44a0*/  UISETP.NE.AND UP1, UPT, UR4, URZ, UPT ;  /* 0x000000ff0400728c */ /* 0x000fce000bf25270 */
[----:B------:R-:W-:Y:S05]  /*44b0*/  BRA.U !UP0, `(.L_x_118) ;  /* 0x00000005080c7547 */ /* 0x000fea000b800000 */
[----:B------:R-:W0:Y:S01]  /*44c0*/  LDC R13, c[0x0][0x3a8] ;  /* 0x0000ea00ff0d7b82 */ /* 0x000e220000000800 */
[C---:B------:R-:W-:Y:S01]  /*44d0*/  VIADD R4, R3.reuse, 0x1 ;  /* 0x0000000103047836 */ /* 0x040fe20000000000 */
[C---:B------:R-:W-:Y:S01]  /*44e0*/  R2UR UR6, R32.reuse ;  /* 0x00000000200672ca */ /* 0x040fe200000e0000 */
[----:B------:R-:W-:Y:S01]  /*44f0*/  VIADD R8, R3, 0x2 ;  /* 0x0000000203087836 */ /* 0x000fe20000000000 */
[C---:B------:R-:W-:Y:S02]  /*4500*/  R2UR UR7, R33.reuse ;  /* 0x00000000210772ca */ /* 0x040fe400000e0000 */
[C---:B------:R-:W-:Y:S02]  /*4510*/  R2UR UR10, R32.reuse ;  /* 0x00000000200a72ca */ /* 0x040fe400000e0000 */
[----:B------:R-:W-:Y:S02]  /*4520*/  R2UR UR11, R33 ;  /* 0x00000000210b72ca */ /* 0x000fe400000e0000 */
[----:B------:R-:W-:-:S02]  /*4530*/  R2UR UR12, R32 ;  /* 0x00000000200c72ca */ /* 0x000fc400000e0000 */
[C---:B------:R-:W-:Y:S02]  /*4540*/  R2UR UR13, R33.reuse ;  /* 0x00000000210d72ca */ /* 0x040fe400000e0000 */
[C---:B------:R-:W-:Y:S02]  /*4550*/  R2UR UR14, R32.reuse ;  /* 0x00000000200e72ca */ /* 0x040fe400000e0000 */
[----:B------:R-:W-:Y:S01]  /*4560*/  R2UR UR15, R33 ;  /* 0x00000000210f72ca */ /* 0x000fe200000e0000 */
[C---:B------:R-:W-:Y:S01]  /*4570*/  VIADD R20, R3.reuse, 0x3 ;  /* 0x0000000303147836 */ /* 0x040fe20000000000 */
[----:B------:R-:W-:Y:S01]  /*4580*/  R2UR UR8, R32 ;  /* 0x00000000200872ca */ /* 0x000fe200000e0000 */
[----:B------:R-:W-:Y:S01]  /*4590*/  IMAD.WIDE.U32 R6, R3, 0x4, R36 ;  /* 0x0000000403067825 */ /* 0x000fe200078e0024 */
[----:B------:R-:W-:Y:S02]  /*45a0*/  R2UR UR9, R33 ;  /* 0x00000000210972ca */ /* 0x000fe400000e0000 */
[C---:B0-----:R-:W-:Y:S01]  /*45b0*/  ISETP.NE.AND P0, PT, R4.reuse, R13, PT ;  /* 0x0000000d0400720c */ /* 0x041fe20003f05270 */
[----:B------:R-:W-:Y:S01]  /*45c0*/  VIADD R3, R3, 0x4 ;  /* 0x0000000403037836 */ /* 0x000fe20000000000 */
[----:B------:R-:W2:Y:S02]  /*45d0*/  LD.E R12, desc[UR6][R6.64] ;  /* 0x00000006060c7980 */ /* 0x000ea4000c101900 */
[----:B------:R-:W-:-:S02]  /*45e0*/  SEL R5, R4, RZ, P0 ;  /* 0x000000ff04057207 */ /* 0x000fc40000000000 */
[CC--:B------:R-:W-:Y:S01]  /*45f0*/  ISETP.NE.AND P0, PT, R8.reuse, R13.reuse, PT ;  /* 0x0000000d0800720c */ /* 0x0c0fe20003f05270 */
[----:B------:R-:W3:Y:S03]  /*4600*/  LD.E R10, desc[UR10][R6.64+0x4] ;  /* 0x0000040a060a7980 */ /* 0x000ee6000c101900 */
[----:B------:R-:W-:Y:S01]  /*4610*/  SEL R9, R8, RZ, P0 ;  /* 0x000000ff08097207 */ /* 0x000fe20000000000 */
[----:B------:R-:W4:Y:S01]  /*4620*/  LD.E R11, desc[UR12][R6.64+0x8] ;  /* 0x0000080c060b7980 */ /* 0x000f22000c101900 */
[----:B------:R-:W-:-:S03]  /*4630*/  ISETP.NE.AND P0, PT, R20, R13, PT ;  /* 0x0000000d1400720c */ /* 0x000fc60003f05270 */
[----:B------:R0:W5:Y:S01]  /*4640*/  LD.E R14, desc[UR14][R6.64+0xc] ;  /* 0x00000c0e060e7980 */ /* 0x000162000c101900 */
[----:B------:R-:W-:-:S04]  /*4650*/  IMAD.WIDE.U32 R4, R5, 0x4, R36 ;  /* 0x0000000405047825 */ /* 0x000fc800078e0024 */
[----:B------:R-:W-:Y:S01]  /*4660*/  IMAD.WIDE.U32 R8, R9, 0x4, R36 ;  /* 0x0000000409087825 */ /* 0x000fe200078e0024 */
[----:B------:R1:W5:Y:S01]  /*4670*/  LD.E R15, desc[UR8][R4.64] ;  /* 0x00000008040f7980 */ /* 0x000362000c101900 */
[----:B0-----:R-:W-:-:S04]  /*4680*/  SEL R7, R20, RZ, P0 ;  /* 0x000000ff14077207 */ /* 0x001fc80000000000 */
[----:B------:R0:W5:Y:S01]  /*4690*/  LD.E R8, desc[UR6][R8.64] ;  /* 0x0000000608087980 */ /* 0x000162000c101900 */
[C---:B------:R-:W-:Y:S01]  /*46a0*/  ISETP.NE.AND P0, PT, R3.reuse, R13, PT ;  /* 0x0000000d0300720c */ /* 0x040fe20003f05270 */
[----:B------:R-:W0:Y:S03]  /*46b0*/  LDCU.64 UR6, c[0x0][0x380] ;  /* 0x00007000ff0677ac */ /* 0x000e260008000a00 */
[----:B------:R-:W-:Y:S01]  /*46c0*/  SEL R21, R3, RZ, P0 ;  /* 0x000000ff03157207 */ /* 0x000fe20000000000 */
[----:B------:R-:W-:-:S04]  /*46d0*/  IMAD.WIDE.U32 R6, R7, 0x4, R36 ;  /* 0x0000000407067825 */ /* 0x000fc800078e0024 */
[----:B-1----:R-:W-:Y:S02]  /*46e0*/  IMAD.WIDE.U32 R4, R21, 0x4, R36 ;  /* 0x0000000415047825 */ /* 0x002fe400078e0024 */
[----:B------:R1:W5:Y:S04]  /*46f0*/  LD.E R6, desc[UR8][R6.64] ;  /* 0x0000000806067980 */ /* 0x000368000c101900 */
[----:B------:R-:W5:Y:S01]  /*4700*/  LD.E R4, desc[UR10][R4.64] ;  /* 0x0000000a04047980 */ /* 0x000f62000c101900 */
[-C--:B--2---:R-:W-:Y:S02]  /*4710*/  IMAD R12, R12, R13.reuse, RZ ;  /* 0x0000000d0c0c7224 */ /* 0x084fe400078e02ff */
[----:B---3--:R-:W-:-:S03]  /*4720*/  IMAD R21, R10, R13, RZ ;  /* 0x0000000d0a157224 */ /* 0x008fc600078e02ff */
[----:B------:R-:W-:Y:S01]  /*4730*/  SHF.R.S32.HI R10, RZ, 0x1f, R12 ;  /* 0x0000001fff0a7819 */ /* 0x000fe2000001140c */
[-C--:B----4-:R-:W-:Y:S01]  /*4740*/  IMAD R11, R11, R13.reuse, RZ ;  /* 0x0000000d0b0b7224 */ /* 0x090fe200078e02ff */
[----:B------:R-:W-:Y:S01]  /*4750*/  SHF.R.S32.HI R20, RZ, 0x1f, R21 ;  /* 0x0000001fff147819 */ /* 0x000fe20000011415 */
[----:B-----5:R-:W-:Y:S01]  /*4760*/  IMAD R13, R14, R13, RZ ;  /* 0x0000000d0e0d7224 */ /* 0x020fe200078e02ff */
[----:B0-----:R-:W-:-:S04]  /*4770*/  IADD3 R9, P0, PT, R15, R12, RZ ;  /* 0x0000000c0f097210 */ /* 0x001fc80007f1e0ff */
[----:B------:R-:W-:Y:S02]  /*4780*/  LEA.HI.X.SX32 R15, R15, R10, 0x1, P0 ;  /* 0x0000000a0f0f7211 */ /* 0x000fe400000f0eff */
[C---:B-1----:R-:W-:Y:S02]  /*4790*/  IADD3 R7, P1, PT, R8.reuse, R21, RZ ;  /* 0x0000001508077210 */ /* 0x042fe40007f3e0ff */
[----:B------:R-:W-:Y:S02]  /*47a0*/  SHF.R.S32.HI R21, RZ, 0x1f, R11 ;  /* 0x0000001fff157819 */ /* 0x000fe4000001140b */
[----:B------:R-:W-:Y:S02]  /*47b0*/  LEA.HI.X.SX32 R20, R8, R20, 0x1, P1 ;  /* 0x0000001408147211 */ /* 0x000fe400008f0eff */
[----:B------:R-:W-:Y:S02]  /*47c0*/  IADD3 R12, P0, PT, R6, R11, RZ ;  /* 0x0000000b060c7210 */ /* 0x000fe40007f1e0ff */
[----:B------:R-:W-:-:S02]  /*47d0*/  SHF.R.S32.HI R11, RZ, 0x1f, R13 ;  /* 0x0000001fff0b7819 */ /* 0x000fc4000001140d */
[----:B------:R-:W-:Y:S02]  /*47e0*/  IADD3 R5, P1, PT, R4, R13, RZ ;  /* 0x0000000d04057210 */ /* 0x000fe40007f3e0ff */
[----:B------:R-:W-:Y:S02]  /*47f0*/  LEA.HI.X.SX32 R13, R6, R21, 0x1, P0 ;  /* 0x00000015060d7211 */ /* 0x000fe400000f0eff */
[C---:B------:R-:W-:Y:S02]  /*4800*/  LEA R10, P0, R9.reuse, UR6, 0x2 ;  /* 0x00000006090a7c11 */ /* 0x040fe4000f8010ff */
[----:B------:R-:W-:Y:S02]  /*4810*/  LEA.HI.X.SX32 R14, R4, R11, 0x1, P1 ;  /* 0x0000000b040e7211 */ /* 0x000fe400008f0eff */
[----:B------:R-:W-:Y:S02]  /*4820*/  LEA.HI.X R11, R9, UR7, R15, 0x2, P0 ;  /* 0x00000007090b7c11 */ /* 0x000fe400080f140f */
[----:B------:R-:W-:-:S04]  /*4830*/  LEA R8, P0, R7, UR6, 0x2 ;  /* 0x0000000607087c11 */ /* 0x000fc8000f8010ff */
[----:B------:R-:W-:Y:S01]  /*4840*/  LEA.HI.X R9, R7, UR7, R20, 0x2, P0 ;  /* 0x0000000707097c11 */ /* 0x000fe200080f1414 */
[----:B------:R-:W2:Y:S01]  /*4850*/  LDG.E R11, desc[UR8][R10.64] ;  /* 0x000000080a0b7981 */ /* 0x000ea2000c1e1900 */
[----:B------:R-:W-:-:S03]  /*4860*/  LEA R6, P0, R12, UR6, 0x2 ;  /* 0x000000060c067c11 */ /* 0x000fc6000f8010ff */
[----:B------:R-:W2:Y:S01]  /*4870*/  LDG.E R8, desc[UR10][R8.64] ;  /* 0x0000000a08087981 */ /* 0x000ea2000c1e1900 */
[----:B------:R-:W-:Y:S02]  /*4880*/  LEA.HI.X R7, R12, UR7, R13, 0x2, P0 ;  /* 0x000000070c077c11 */ /* 0x000fe400080f140d */
[----:B------:R-:W-:-:S04]  /*4890*/  LEA R4, P0, R5, UR6, 0x2 ;  /* 0x0000000605047c11 */ /* 0x000fc8000f8010ff */
[----:B------:R-:W-:Y:S01]  /*48a0*/  LEA.HI.X R5, R5, UR7, R14, 0x2, P0 ;  /* 0x0000000705057c11 */ /* 0x000fe200080f140e */
[----:B------:R-:W3:Y:S04]  /*48b0*/  LDG.E R7, desc[UR12][R6.64] ;  /* 0x0000000c06077981 */ /* 0x000ee8000c1e1900 */
[----:B------:R-:W3:Y:S01]  /*48c0*/  LDG.E R4, desc[UR14][R4.64] ;  /* 0x0000000e04047981 */ /* 0x000ee2000c1e1900 */
[----:B--2---:R-:W-:-:S04]  /*48d0*/  IADD3 R0, PT, PT, R8, R11, R0 ;  /* 0x0000000b08007210 */ /* 0x004fc80007ffe000 */
[----:B---3--:R-:W-:-:S07]  /*48e0*/  IADD3 R0, PT, PT, R4, R7, R0 ;  /* 0x0000000704007210 */ /* 0x008fce0007ffe000 */
.L_x_118:
[----:B------:R-:W-:Y:S05]  /*48f0*/  BRA.U !UP1, `(.L_x_117) ;  /* 0x0000000509047547 */ /* 0x000fea000b800000 */
[----:B------:R-:W0:Y:S01]  /*4900*/  LDCU UR6, c[0x0][0x3a8] ;  /* 0x00007500ff0677ac */ /* 0x000e220008000800 */
[----:B------:R-:W-:Y:S02]  /*4910*/  UISETP.NE.AND UP0, UPT, UR4, 0x1, UPT ;  /* 0x000000010400788c */ /* 0x000fe4000bf05270 */
[----:B0-----:R-:W-:-:S07]  /*4920*/  ULOP3.LUT UP1, URZ, UR6, 0x1, URZ, 0xc0, !UPT ;  /* 0x0000000106ff7892 */ /* 0x001fce000f82c0ff */
[----:B------:R-:W-:Y:S05]  /*4930*/  BRA.U !UP0, `(.L_x_119) ;  /* 0x0000000108987547 */ /* 0x000fea000b800000 */
[----:B------:R-:W0:Y:S01]  /*4940*/  LDC R10, c[0x0][0x3a8] ;  /* 0x0000ea00ff0a7b82 */ /* 0x000e220000000800 */
[C---:B------:R-:W-:Y:S01]  /*4950*/  VIADD R5, R3.reuse, 0x1 ;  /* 0x0000000103057836 */ /* 0x040fe20000000000 */
[C---:B------:R-:W-:Y:S01]  /*4960*/  R2UR UR4, R32.reuse ;  /* 0x00000000200472ca */ /* 0x040fe200000e0000 */
[----:B------:R-:W-:Y:S01]  /*4970*/  IMAD.WIDE.U32 R8, R3, 0x4, R36 ;  /* 0x0000000403087825 */ /* 0x000fe200078e0024 */
[----:B------:R-:W-:Y:S02]  /*4980*/  R2UR UR5, R33 ;  /* 0x00000000210572ca */ /* 0x000fe400000e0000 */
[C---:B------:R-:W-:Y:S01]  /*4990*/  R2UR UR10, R32.reuse ;  /* 0x00000000200a72ca */ /* 0x040fe200000e0000 */
[----:B------:R-:W-:Y:S01]  /*49a0*/  VIADD R3, R3, 0x2 ;  /* 0x0000000203037836 */ /* 0x000fe20000000000 */
[----:B------:R-:W-:Y:S02]  /*49b0*/  R2UR UR11, R33 ;  /* 0x00000000210b72ca */ /* 0x000fe400000e0000 */
[----:B------:R-:W-:-:S02]  /*49c0*/  R2UR UR8, R32 ;  /* 0x00000000200872ca */ /* 0x000fc400000e0000 */
[C---:B------:R-:W-:Y:S02]  /*49d0*/  R2UR UR9, R33.reuse ;  /* 0x00000000210972ca */ /* 0x040fe400000e0000 */
[----:B------:R-:W-:Y:S02]  /*49e0*/  R2UR UR12, R32 ;  /* 0x00000000200c72ca */ /* 0x000fe400000e0000 */
[----:B------:R-:W-:Y:S01]  /*49f0*/  R2UR UR13, R33 ;  /* 0x00000000210d72ca */ /* 0x000fe200000e0000 */
[----:B------:R-:W2:Y:S01]  /*4a00*/  LD.E R11, desc[UR4][R8.64] ;  /* 0x00000004080b7980 */ /* 0x000ea2000c101900 */
[----:B------:R-:W1:Y:S03]  /*4a10*/  LDCU.64 UR4, c[0x0][0x380] ;  /* 0x00007000ff0477ac */ /* 0x000e660008000a00 */
[----:B------:R-:W3:Y:S01]  /*4a20*/  LD.E R13, desc[UR10][R8.64+0x4] ;  /* 0x0000040a080d7980 */ /* 0x000ee2000c101900 */
[----:B0-----:R-:W-:-:S02]  /*4a30*/  ISETP.NE.AND P0, PT, R5, R10, PT ;  /* 0x0000000a0500720c */ /* 0x001fc40003f05270 */
[----:B------:R-:W-:Y:S02]  /*4a40*/  ISETP.NE.AND P1, PT, R3, R10, PT ;  /* 0x0000000a0300720c */ /* 0x000fe40003f25270 */
[----:B------:R-:W-:Y:S02]  /*4a50*/  SEL R7, R5, RZ, P0 ;  /* 0x000000ff05077207 */ /* 0x000fe40000000000 */
[----:B------:R-:W-:-:S03]  /*4a60*/  SEL R5, R3, RZ, P1 ;  /* 0x000000ff03057207 */ /* 0x000fc60000800000 */
[----:B------:R-:W-:-:S04]  /*4a70*/  IMAD.WIDE.U32 R6, R7, 0x4, R36 ;  /* 0x0000000407067825 */ /* 0x000fc800078e0024 */
[----:B------:R-:W-:Y:S02]  /*4a80*/  IMAD.WIDE.U32 R4, R5, 0x4, R36 ;  /* 0x0000000405047825 */ /* 0x000fe400078e0024 */
[----:B------:R-:W4:Y:S04]  /*4a90*/  LD.E R6, desc[UR8][R6.64] ;  /* 0x0000000806067980 */ /* 0x000f28000c101900 */
[----:B------:R-:W5:Y:S01]  /*4aa0*/  LD.E R4, desc[UR12][R4.64] ;  /* 0x0000000c04047980 */ /* 0x000f62000c101900 */
[-C--:B--2---:R-:W-:Y:S02]  /*4ab0*/  IMAD R11, R11, R10.reuse, RZ ;  /* 0x0000000a0b0b7224 */ /* 0x084fe400078e02ff */
[----:B---3--:R-:W-:-:S03]  /*4ac0*/  IMAD R15, R13, R10, RZ ;  /* 0x0000000a0d0f7224 */ /* 0x008fc600078e02ff */
[----:B------:R-:W-:Y:S02]  /*4ad0*/  SHF.R.S32.HI R13, RZ, 0x1f, R11 ;  /* 0x0000001fff0d7819 */ /* 0x000fe4000001140b */
[----:B------:R-:W-:Y:S02]  /*4ae0*/  SHF.R.S32.HI R21, RZ, 0x1f, R15 ;  /* 0x0000001fff157819 */ /* 0x000fe4000001140f */
[----:B----4-:R-:W-:Y:S02]  /*4af0*/  IADD3 R11, P0, PT, R6, R11, RZ ;  /* 0x0000000b060b7210 */ /* 0x010fe40007f1e0ff */
[----:B-----5:R-:W-:Y:S02]  /*4b00*/  IADD3 R15, P1, PT, R4, R15, RZ ;  /* 0x0000000f040f7210 */ /* 0x020fe40007f3e0ff */
[----:B------:R-:W-:Y:S02]  /*4b10*/  LEA.HI.X.SX32 R8, R6, R13, 0x1, P0 ;  /* 0x0000000d06087211 */ /* 0x000fe400000f0eff */
[----:B-1----:R-:W-:-:S02]  /*4b20*/  LEA R6, P0, R11, UR4, 0x2 ;  /* 0x000000040b067c11 */ /* 0x002fc4000f8010ff */
[----:B------:R-:W-:Y:S02]  /*4b30*/  LEA.HI.X.SX32 R10, R4, R21, 0x1, P1 ;  /* 0x00000015040a7211 */ /* 0x000fe400008f0eff */
[----:B------:R-:W-:Y:S02]  /*4b40*/  LEA R4, P1, R15, UR4, 0x2 ;  /* 0x000000040f047c11 */ /* 0x000fe4000f8210ff */
[----:B------:R-:W-:Y:S02]  /*4b50*/  LEA.HI.X R7, R11, UR5, R8, 0x2, P0 ;  /* 0x000000050b077c11 */ /* 0x000fe400080f1408 */
[----:B------:R-:W-:-:S04]  /*4b60*/  LEA.HI.X R5, R15, UR5, R10, 0x2, P1 ;  /* 0x000000050f057c11 */ /* 0x000fc800088f140a */
[----:B------:R-:W2:Y:S04]  /*4b70*/  LDG.E R7, desc[UR8][R6.64] ;  /* 0x0000000806077981 */ /* 0x000ea8000c1e1900 */
[----:B------:R-:W2:Y:S02]  /*4b80*/  LDG.E R4, desc[UR10][R4.64] ;  /* 0x0000000a04047981 */ /* 0x000ea4000c1e1900 */
[----:B--2---:R-:W-:-:S07]  /*4b90*/  IADD3 R0, PT, PT, R4, R7, R0 ;  /* 0x0000000704007210 */ /* 0x004fce0007ffe000 */
.L_x_119:
[----:B------:R-:W-:Y:S05]  /*4ba0*/  BRA.U !UP1, `(.L_x_117) ;  /* 0x0000000109587547 */ /* 0x000fea000b800000 */
[C---:B------:R-:W-:Y:S01]  /*4bb0*/  VIADD R4, R3.reuse, 0x1 ;  /* 0x0000000103047836 */ /* 0x040fe20000000000 */
[----:B------:R-:W-:Y:S01]  /*4bc0*/  R2UR UR4, R32 ;  /* 0x00000000200472ca */ /* 0x000fe200000e0000 */
[----:B------:R-:W-:Y:S01]  /*4bd0*/  IMAD.WIDE.U32 R8, R3, 0x4, R36 ;  /* 0x0000000403087825 */ /* 0x000fe200078e0024 */
[C---:B------:R-:W-:Y:S02]  /*4be0*/  R2UR UR5, R33.reuse ;  /* 0x00000000210572ca */ /* 0x040fe400000e0000 */
[----:B------:R-:W-:Y:S02]  /*4bf0*/  ISETP.NE.AND P0, PT, R4, UR6, PT ;  /* 0x0000000604007c0c */ /* 0x000fe4000bf05270 */
[----:B------:R-:W-:Y:S02]  /*4c00*/  R2UR UR8, R32 ;  /* 0x00000000200872ca */ /* 0x000fe400000e0000 */
[----:B------:R-:W-:Y:S02]  /*4c10*/  R2UR UR9, R33 ;  /* 0x00000000210972ca */ /* 0x000fe400000e0000 */
[----:B------:R-:W-:-:S05]  /*4c20*/  SEL R7, R4, RZ, P0 ;  /* 0x000000ff04077207 */ /* 0x000fca0000000000 */
[----:B------:R-:W2:Y:S01]  /*4c30*/  LD.E R8, desc[UR4][R8.64] ;  /* 0x0000000408087980 */ /* 0x000ea2000c101900 */
[----:B------:R-:W-:Y:S01]  /*4c40*/  IMAD.WIDE.U32 R6, R7, 0x4, R36 ;  /* 0x0000000407067825 */ /* 0x000fe200078e0024 */
[----:B------:R-:W0:Y:S05]  /*4c50*/  LDCU.64 UR4, c[0x0][0x380] ;  /* 0x00007000ff0477ac */ /* 0x000e2a0008000a00 */
[----:B------:R-:W3:Y:S01]  /*4c60*/  LD.E R6, desc[UR8][R6.64] ;  /* 0x0000000806067980 */ /* 0x000ee2000c101900 */
[----:B------:R-:W-:Y:S01]  /*4c70*/  R2UR UR7, R33 ;  /* 0x00000000210772ca */ /* 0x000fe200000e0000 */
[----:B--2---:R-:W-:Y:S01]  /*4c80*/  IMAD R3, R8, UR6, RZ ;  /* 0x0000000608037c24 */ /* 0x004fe2000f8e02ff */
[----:B------:R-:W-:-:S04]  /*4c90*/  R2UR UR6, R32 ;  /* 0x00000000200672ca */ /* 0x000fc800000e0000 */
[----:B------:R-:W-:Y:S02]  /*4ca0*/  SHF.R.S32.HI R5, RZ, 0x1f, R3 ;  /* 0x0000001fff057819 */ /* 0x000fe40000011403 */
[----:B---3--:R-:W-:-:S04]  /*4cb0*/  IADD3 R3, P0, PT, R6, R3, RZ ;  /* 0x0000000306037210 */ /* 0x008fc80007f1e0ff */
[----:B------:R-:W-:Y:S02]  /*4cc0*/  LEA.HI.X.SX32 R10, R6, R5, 0x1, P0 ;  /* 0x00000005060a7211 */ /* 0x000fe400000f0eff */
[----:B0-----:R-:W-:-:S04]  /*4cd0*/  LEA R4, P0, R3, UR4, 0x2 ;  /* 0x0000000403047c11 */ /* 0x001fc8000f8010ff */
[----:B------:R-:W-:-:S06]  /*4ce0*/  LEA.HI.X R5, R3, UR5, R10, 0x2, P0 ;  /* 0x0000000503057c11 */ /* 0x000fcc00080f140a */
[----:B------:R-:W2:Y:S02]  /*4cf0*/  LDG.E R5, desc[UR6][R4.64] ;  /* 0x0000000604057981 */ /* 0x000ea4000c1e1900 */
[----:B--2---:R-:W-:-:S07]  /*4d00*/  IMAD.IADD R0, R0, 0x1, R5 ;  /* 0x0000000100007824 */ /* 0x004fce00078e0205 */
.L_x_117:
[----:B------:R-:W-:Y:S01]  /*4d10*/  R2UR UR4, R32 ;  /* 0x00000000200472ca */ /* 0x000fe200000e0000 */
[----:B------:R-:W-:Y:S01]  /*4d20*/  IMAD.WIDE.U32 R4, R28, 0x4, R36 ;  /* 0x000000041c047825 */ /* 0x000fe200078e0024 */
[----:B------:R-:W-:-:S13]  /*4d30*/  R2UR UR5, R33 ;  /* 0x00000000210572ca */ /* 0x000fda00000e0000 */
[----:B------:R0:W5:Y:S01]  /*4d40*/  LD.E R4, desc[UR4][R4.64] ;  /* 0x0000000404047980 */ /* 0x000162000c101900 */
[----:B------:R-:W1:Y:S01]  /*4d50*/  LDC R10, c[0x0][0x3a8] ;  /* 0x0000ea00ff0a7b82 */ /* 0x000e620000000800 */
[CC--:B------:R-:W-:Y:S01]  /*4d60*/  ISETP.GE.AND P0, PT, R0.reuse, R27.reuse, PT ;  /* 0x0000001b0000720c */ /* 0x0c0fe20003f06270 */
[----:B------:R-:W-:Y:S01]  /*4d70*/  BSSY.RECONVERGENT B0, `(.L_x_120) ;  /* 0x000000f000007945 */ /* 0x000fe20003800200 */
[----:B------:R-:W-:Y:S02]  /*4d80*/  VIMNMX R27, PT, PT, R0, R27, PT ;  /* 0x0000001b001b7248 */ /* 0x000fe40003fe0100 */
[----:B------:R-:W-:Y:S02]  /*4d90*/  SEL R18, R31, R18, !P0 ;  /* 0x000000121f127207 */ /* 0x000fe40004000000 */
[----:B------:R-:W-:Y:S01]  /*4da0*/  SEL R19, R30, R19, !P0 ;  /* 0x000000131e137207 */ /* 0x000fe20004000000 */
[----:B01----:R-:W-:-:S07]  /*4db0*/  IMAD.MOV.U32 R3, RZ, RZ, R10 ;  /* 0x000000ffff037224 */ /* 0x003fce00078e000a */
.L_x_121:
[----:B------:R-:W-:Y:S01]  /*4dc0*/  R2UR UR4, R32 ;  /* 0x00000000200472ca */ /* 0x000fe200000e0000 */
[----:B------:R-:W-:Y:S01]  /*4dd0*/  IMAD.WIDE R6, R3, 0x4, R36 ;  /* 0x0000000403067825 */ /* 0x000fe200078e0224 */
[----:B------:R-:W-:-:S13]  /*4de0*/  R2UR UR5, R33 ;  /* 0x00000000210572ca */ /* 0x000fda00000e0000 */
[----:B------:R-:W2:Y:S01]  /*4df0*/  LD.E R11, desc[UR4][R6.64+-0x8] ;  /* 0xfffff804060b7980 */ /* 0x000ea2000c101900 */
[----:B------:R-:W-:Y:S02]  /*4e00*/  VIADD R0, R3, 0xffffffff ;  /* 0xffffffff03007836 */ /* 0x000fe40000000000 */
[----:B------:R-:W-:Y:S02]  /*4e10*/  IMAD.MOV.U32 R5, RZ, RZ, R3 ;  /* 0x000000ffff057224 */ /* 0x000fe400078e0003 */
[----:B------:R-:W-:Y:S01]  /*4e20*/  IMAD.MOV.U32 R3, RZ, RZ, R0 ;  /* 0x000000ffff037224 */ /* 0x000fe200078e0000 */
[----:B--2--5:R-:W-:Y:S01]  /*4e30*/  ISETP.GE.AND P0, PT, R11, R4, PT ;  /* 0x000000040b00720c */ /* 0x024fe20003f06270 */
[----:B------:R-:W-:-:S12]  /*4e40*/  IMAD.MOV.U32 R4, RZ, RZ, R11 ;  /* 0x000000ffff047224 */ /* 0x000fd800078e000b */
[----:B------:R-:W-:Y:S05]  /*4e50*/  @P0 BRA `(.L_x_121) ;  /* 0xfffffffc00d80947 */ /* 0x000fea000383ffff */
[----:B------:R-:W-:Y:S05]  /*4e60*/  BSYNC.RECONVERGENT B0 ;  /* 0x0000000000007941 */ /* 0x000fea0003800200 */
.L_x_120:
[----:B------:R-:W-:Y:S01]  /*4e70*/  BSSY.RECONVERGENT B0, `(.L_x_122) ;  /* 0x000000a000007945 */ /* 0x000fe20003800200 */
[----:B------:R-:W-:Y:S02]  /*4e80*/  IMAD.MOV.U32 R0, RZ, RZ, R5 ;  /* 0x000000ffff007224 */ /* 0x000fe400078e0005 */
[----:B------:R-:W-:-:S07]  /*4e90*/  IMAD.MOV.U32 R9, RZ, RZ, R10 ;  /* 0x000000ffff097224 */ /* 0x000fce00078e000a */
.L_x_123:
        /* <DEDUP_REMOVED lines=8> */
.L_x_122:
        /* <DEDUP_REMOVED lines=11> */
.L_x_126:
        /* <DEDUP_REMOVED lines=15> */
.L_x_125:
[----:B------:R-:W-:Y:S05]  /*50c0*/  BSYNC.RECONVERGENT B0 ;  /* 0x0000000000007941 */ /* 0x000fea0003800200 */
.L_x_124:
[----:B------:R-:W2:Y:S01]  /*50d0*/  LDCU.64 UR4, c[0x0][0x3a0] ;  /* 0x00007400ff0477ac */ /* 0x000ea20008000a00 */
[----:B------:R-:W-:Y:S01]  /*50e0*/  IMAD R0, R34, R23, RZ ;  /* 0x0000001722007224 */ /* 0x000fe200078e02ff */
[----:B------:R-:W-:Y:S01]  /*50f0*/  IADD3 R31, P1, PT, R31, 0x1, RZ ;  /* 0x000000011f1f7810 */ /* 0x000fe20007f3e0ff */
[----:B------:R-:W3:Y:S04]  /*5100*/  LDCU UR6, c[0x0][0x398] ;  /* 0x00007300ff0677ac */ /* 0x000ee80008000800 */
[----:B------:R-:W-:Y:S01]  /*5110*/  IMAD.X R30, RZ, RZ, R30, P1 ;  /* 0x000000ffff1e7224 */ /* 0x000fe200008e061e */
[----:B--2---:R-:W-:-:S04]  /*5120*/  UIADD3 UR4, UP0, UPT, UR4, -0x1, URZ ;  /* 0xffffffff04047890 */ /* 0x004fc8000ff1e0ff */
[----:B------:R-:W-:Y:S02]  /*5130*/  UIADD3.X UR5, UPT, UPT, UR5, -0x1, URZ, UP0, !UPT ;  /* 0xffffffff05057890 */ /* 0x000fe400087fe4ff */
[----:B------:R-:W-:-:S04]  /*5140*/  ISETP.NE.U32.AND P0, PT, R2, UR4, PT ;  /* 0x0000000402007c0c */ /* 0x000fc8000bf05070 */
[----:B------:R-:W-:-:S04]  /*5150*/  ISETP.NE.AND.EX P0, PT, RZ, UR5, PT, P0 ;  /* 0x00000005ff007c0c */ /* 0x000fc8000bf05300 */
[----:B---3--:R-:W-:-:S04]  /*5160*/  SEL R0, R0, UR6, P0 ;  /* 0x0000000600007c07 */ /* 0x008fc80008000000 */
[----:B------:R-:W-:-:S04]  /*5170*/  ISETP.GE.U32.AND P0, PT, R31, R0, PT ;  /* 0x000000001f00720c */ /* 0x000fc80003f06070 */
[----:B------:R-:W-:-:S13]  /*5180*/  ISETP.GE.U32.AND.EX P0, PT, R30, R22, PT, P0 ;  /* 0x000000161e00720c */ /* 0x000fda0003f06100 */
[----:B------:R-:W-:Y:S05]  /*5190*/  @!P0 BRA `(.L_x_127) ;  /* 0xffffffe800388947 */ /* 0x000fea000383ffff */
.L_x_101:
[----:B------:R-:W-:Y:S05]  /*51a0*/  BSYNC.RECONVERGENT B7 ;  /* 0x0000000000077941 */ /* 0x000fea0003800200 */
.L_x_100:
[----:B------:R-:W0:Y:S01]  /*51b0*/  LDCU.64 UR4, c[0x0][0x388] ;  /* 0x00007100ff0477ac */ /* 0x000e220008000a00 */
[C---:B------:R-:W-:Y:S02]  /*51c0*/  R2UR UR8, R32.reuse ;  /* 0x00000000200872ca */ /* 0x040fe400000e0000 */
[C---:B------:R-:W-:Y:S01]  /*51d0*/  R2UR UR9, R33.reuse ;  /* 0x00000000210972ca */ /* 0x040fe200000e0000 */
[----:B------:R-:W2:Y:S01]  /*51e0*/  LDCU.64 UR6, c[0x0][0x390] ;  /* 0x00007200ff0677ac */ /* 0x000ea20008000a00 */
[----:B------:R-:W-:Y:S02]  /*51f0*/  R2UR UR10, R32 ;  /* 0x00000000200a72ca */ /* 0x000fe400000e0000 */
[----:B------:R-:W-:Y:S02]  /*5200*/  R2UR UR11, R33 ;  /* 0x00000000210b72ca */ /* 0x000fe400000e0000 */
[C---:B01----:R-:W-:Y:S02]  /*5210*/  LEA R4, P0, R2.reuse, UR4, 0x2 ;  /* 0x0000000402047c11 */ /* 0x043fe4000f8010ff */
[----:B--2---:R-:W-:-:S02]  /*5220*/  LEA R6, P1, R2, UR6, 0x3 ;  /* 0x0000000602067c11 */ /* 0x004fc4000f8218ff */
[C---:B------:R-:W-:Y:S02]  /*5230*/  LEA.HI.X R5, R2.reuse, UR5, RZ, 0x2, P0 ;  /* 0x0000000502057c11 */ /* 0x040fe400080f14ff */
[----:B------:R-:W-:-:S03]  /*5240*/  LEA.HI.X R7, R2, UR7, RZ, 0x3, P1 ;  /* 0x0000000702077c11 */ /* 0x000fc600088f1cff */
[----:B------:R-:W-:Y:S04]  /*5250*/  STG.E desc[UR8][R4.64], R27 ;  /* 0x0000001b04007986 */ /* 0x000fe8000c101908 */
[----:B------:R-:W-:Y:S01]  /*5260*/  STG.E.64 desc[UR10][R6.64], R18 ;  /* 0x0000001206007986 */ /* 0x000fe2000c101b0a */
[----:B------:R-:W-:Y:S05]  /*5270*/  EXIT ;  /* 0x000000000000794d */ /* 0x000fea0003800000 */
        .weak           $__internal_0_$__cuda_sm20_div_u64
        .type           $__internal_0_$__cuda_sm20_div_u64,@function
        .size           $__internal_0_$__cuda_sm20_div_u64,(.L_x_129 - $__internal_0_$__cuda_sm20_div_u64)
$__internal_0_$__cuda_sm20_div_u64:
[----:B------:R-:W-:Y:S02]  /*5280*/  IMAD.MOV.U32 R10, RZ, RZ, R0 ;  /* 0x000000ffff0a7224 */ /* 0x000fe400078e0000 */
[----:B------:R-:W-:-:S04]  /*5290*/  IMAD.MOV.U32 R11, RZ, RZ, R3 ;  /* 0x000000ffff0b7224 */ /* 0x000fc800078e0003 */
[----:B------:R-:W0:Y:S08]  /*52a0*/  I2F.U64.RP R10, R10 ;  /* 0x0000000a000a7312 */ /* 0x000e300000309000 */
[----:B0-----:R-:W0:Y:S02]  /*52b0*/  MUFU.RCP R6, R10 ;  /* 0x0000000a00067308 */ /* 0x001e240000001000 */
[----:B0-----:R-:W-:-:S06]  /*52c0*/  VIADD R6, R6, 0x1ffffffe ;  /* 0x1ffffffe06067836 */ /* 0x001fcc0000000000 */
[----:B------:R-:W0:Y:S02]  /*52d0*/  F2I.U64.TRUNC R6, R6 ;  /* 0x0000000600067311 */ /* 0x000e24000020d800 */
[----:B0-----:R-:W-:-:S04]  /*52e0*/  IMAD.WIDE.U32 R8, R6, R0, RZ ;  /* 0x0000000006087225 */ /* 0x001fc800078e00ff */
[----:B------:R-:W-:Y:S01]  /*52f0*/  IMAD R9, R6, R3, R9 ;  /* 0x0000000306097224 */ /* 0x000fe200078e0209 */
[----:B------:R-:W-:-:S03]  /*5300*/  IADD3 R13, P0, PT, RZ, -R8, RZ ;  /* 0x80000008ff0d7210 */ /* 0x000fc60007f1e0ff */
[----:B------:R-:W-:Y:S02]  /*5310*/  IMAD R9, R7, R0, R9 ;  /* 0x0000000007097224 */ /* 0x000fe400078e0209 */
[----:B------:R-:W-:-:S04]  /*5320*/  IMAD.HI.U32 R8, R6, R13, RZ ;  /* 0x0000000d06087227 */ /* 0x000fc800078e00ff */
[----:B------:R-:W-:Y:S02]  /*5330*/  IMAD.X R15, RZ, RZ, ~R9, P0 ;  /* 0x000000ffff0f7224 */ /* 0x000fe400000e0e09 */
[----:B------:R-:W-:Y:S02]  /*5340*/  IMAD.MOV.U32 R9, RZ, RZ, R6 ;  /* 0x000000ffff097224 */ /* 0x000fe400078e0006 */
[-C--:B------:R-:W-:Y:S02]  /*5350*/  IMAD R21, R7, R15.reuse, RZ ;  /* 0x0000000f07157224 */ /* 0x080fe400078e02ff */
[----:B------:R-:W-:-:S04]  /*5360*/  IMAD.WIDE.U32 R8, P0, R6, R15, R8 ;  /* 0x0000000f06087225 */ /* 0x000fc80007800008 */
[----:B------:R-:W-:-:S04]  /*5370*/  IMAD.HI.U32 R11, R7, R15, RZ ;  /* 0x0000000f070b7227 */ /* 0x000fc800078e00ff */
[----:B------:R-:W-:-:S04]  /*5380*/  IMAD.HI.U32 R8, P1, R7, R13, R8 ;  /* 0x0000000d07087227 */ /* 0x000fc80007820008 */
[----:B------:R-:W-:Y:S01]  /*5390*/  IMAD.X R11, R11, 0x1, R7, P0 ;  /* 0x000000010b0b7824 */ /* 0x000fe200000e0607 */
[----:B------:R-:W-:-:S04]  /*53a0*/  IADD3 R9, P2, PT, R21, R8, RZ ;  /* 0x0000000815097210 */ /* 0x000fc80007f5e0ff */
[----:B------:R-:W-:Y:S01]  /*53b0*/  IADD3.X R11, PT, PT, RZ, RZ, R11, P2, P1 ;  /* 0x000000ffff0b7210 */ /* 0x000fe200017e240b */
[----:B------:R-:W-:-:S04]  /*53c0*/  IMAD.WIDE.U32 R6, R9, R0, RZ ;  /* 0x0000000009067225 */ /* 0x000fc800078e00ff */
[----:B------:R-:W-:Y:S01]  /*53d0*/  IMAD R7, R9, R3, R7 ;  /* 0x0000000309077224 */ /* 0x000fe200078e0207 */
[----:B------:R-:W-:-:S03]  /*53e0*/  IADD3 R13, P0, PT, RZ, -R6, RZ ;  /* 0x80000006ff0d7210 */ /* 0x000fc60007f1e0ff */
[----:B------:R-:W-:Y:S02]  /*53f0*/  IMAD R7, R11, R0, R7 ;  /* 0x000000000b077224 */ /* 0x000fe400078e0207 */
[----:B------:R-:W-:-:S04]  /*5400*/  IMAD.HI.U32 R8, R9, R13, RZ ;  /* 0x0000000d09087227 */ /* 0x000fc800078e00ff */
[----:B------:R-:W-:Y:S02]  /*5410*/  IMAD.X R6, RZ, RZ, ~R7, P0 ;  /* 0x000000ffff067224 */ /* 0x000fe400000e0e07 */
[----:B------:R-:W-:Y:S02]  /*5420*/  IMAD.MOV.U32 R7, RZ, RZ, RZ ;  /* 0x000000ffff077224 */ /* 0x000fe400078e00ff */
[----:B------:R-:W-:-:S04]  /*5430*/  IMAD.WIDE.U32 R8, P0, R9, R6, R8 ;  /* 0x0000000609087225 */ /* 0x000fc80007800008 */
[C---:B------:R-:W-:Y:S02]  /*5440*/  IMAD R10, R11.reuse, R6, RZ ;  /* 0x000000060b0a7224 */ /* 0x040fe400078e02ff */
[----:B------:R-:W-:-:S04]  /*5450*/  IMAD.HI.U32 R9, P1, R11, R13, R8 ;  /* 0x0000000d0b097227 */ /* 0x000fc80007820008 */
[----:B------:R-:W-:Y:S01]  /*5460*/  IMAD.HI.U32 R6, R11, R6, RZ ;  /* 0x000000060b067227 */ /* 0x000fe200078e00ff */
[----:B------:R-:W-:-:S03]  /*5470*/  IADD3 R9, P2, PT, R10, R9, RZ ;  /* 0x000000090a097210 */ /* 0x000fc60007f5e0ff */
[----:B------:R-:W-:Y:S02]  /*5480*/  IMAD.X R11, R6, 0x1, R11, P0 ;  /* 0x00000001060b7824 */ /* 0x000fe400000e060b */
[----:B------:R-:W-:-:S03]  /*5490*/  IMAD.HI.U32 R6, R9, R26, RZ ;  /* 0x0000001a09067227 */ /* 0x000fc600078e00ff */
[----:B------:R-:W-:Y:S01]  /*54a0*/  IADD3.X R11, PT, PT, RZ, RZ, R11, P2, P1 ;  /* 0x000000ffff0b7210 */ /* 0x000fe200017e240b */
[----:B------:R-:W-:-:S04]  /*54b0*/  IMAD.WIDE.U32 R6, R9, R27, R6 ;  /* 0x0000001b09067225 */ /* 0x000fc800078e0006 */
[C---:B------:R-:W-:Y:S02]  /*54c0*/  IMAD R13, R11.reuse, R27, RZ ;  /* 0x0000001b0b0d7224 */ /* 0x040fe400078e02ff */
[----:B------:R-:W-:-:S04]  /*54d0*/  IMAD.HI.U32 R6, P0, R11, R26, R6 ;  /* 0x0000001a0b067227 */ /* 0x000fc80007800006 */
[----:B------:R-:W-:Y:S01]  /*54e0*/  IMAD.HI.U32 R9, R11, R27, RZ ;  /* 0x0000001b0b097227 */ /* 0x000fe200078e00ff */
[----:B------:R-:W-:-:S03]  /*54f0*/  IADD3 R11, P1, PT, R13, R6, RZ ;  /* 0x000000060d0b7210 */ /* 0x000fc60007f3e0ff */
[----:B------:R-:W-:Y:S02]  /*5500*/  IMAD.X R9, RZ, RZ, R9, P0 ;  /* 0x000000ffff097224 */ /* 0x000fe400000e0609 */
[----:B------:R-:W-:-:S04]  /*5510*/  IMAD.WIDE.U32 R6, R11, R0, RZ ;  /* 0x000000000b067225 */ /* 0x000fc800078e00ff */
[----:B------:R-:W-:Y:S01]  /*5520*/  IMAD.X R9, RZ, RZ, R9, P1 ;  /* 0x000000ffff097224 */ /* 0x000fe200008e0609 */
[----:B------:R-:W-:Y:S01]  /*5530*/  IADD3 R13, P1, PT, -R6, R26, RZ ;  /* 0x0000001a060d7210 */ /* 0x000fe20007f3e1ff */
[----:B------:R-:W-:-:S03]  /*5540*/  IMAD R7, R11, R3, R7 ;  /* 0x000000030b077224 */ /* 0x000fc600078e0207 */
[-C--:B------:R-:W-:Y:S01]  /*5550*/  ISETP.GE.U32.AND P0, PT, R13, R0.reuse, PT ;  /* 0x000000000d00720c */ /* 0x080fe20003f06070 */
[----:B------:R-:W-:Y:S01]  /*5560*/  IMAD R6, R9, R0, R7 ;  /* 0x0000000009067224 */ /* 0x000fe200078e0207 */
[----:B------:R-:W-:-:S03]  /*5570*/  IADD3 R7, P2, PT, -R0, R13, RZ ;  /* 0x0000000d00077210 */ /* 0x000fc60007f5e1ff */
[----:B------:R-:W-:Y:S01]  /*5580*/  IMAD.X R12, R27, 0x1, ~R6, P1 ;  /* 0x000000011b0c7824 */ /* 0x000fe200008e0e06 */
[----:B------:R-:W-:-:S03]  /*5590*/  IADD3 R6, P1, PT, R11, 0x1, RZ ;  /* 0x000000010b067810 */ /* 0x000fc60007f3e0ff */
[C---:B------:R-:W-:Y:S01]  /*55a0*/  IMAD.X R10, R12.reuse, 0x1, ~R3, P2 ;  /* 0x000000010c0a7824 */ /* 0x040fe200010e0e03 */
[----:B------:R-:W-:Y:S01]  /*55b0*/  ISETP.GE.U32.AND.EX P0, PT, R12, R3, PT, P0 ;  /* 0x000000030c00720c */ /* 0x000fe20003f06100 */
[----:B------:R-:W-:Y:S01]  /*55c0*/  IMAD.X R8, RZ, RZ, R9, P1 ;  /* 0x000000ffff087224 */ /* 0x000fe200008e0609 */
[----:B------:R-:W-:Y:S02]  /*55d0*/  ISETP.NE.U32.AND P1, PT, R0, RZ, PT ;  /* 0x000000ff0000720c */ /* 0x000fe40003f25070 */
[----:B------:R-:W-:Y:S02]  /*55e0*/  SEL R11, R6, R11, P0 ;  /* 0x0000000b060b7207 */ /* 0x000fe40000000000 */
[----:B------:R-:W-:Y:S02]  /*55f0*/  SEL R7, R7, R13, P0 ;  /* 0x0000000d07077207 */ /* 0x000fe40000000000 */
[----:B------:R-:W-:Y:S02]  /*5600*/  SEL R8, R8, R9, P0 ;  /* 0x0000000908087207 */ /* 0x000fe40000000000 */
[----:B------:R-:W-:-:S02]  /*5610*/  IADD3 R6, P2, PT, R11, 0x1, RZ ;  /* 0x000000010b067810 */ /* 0x000fc40007f5e0ff */
[----:B------:R-:W-:Y:S02]  /*5620*/  SEL R10, R10, R12, P0 ;  /* 0x0000000c0a0a7207 */ /* 0x000fe40000000000 */
[----:B------:R-:W-:Y:S01]  /*5630*/  ISETP.GE.U32.AND P0, PT, R7, R0, PT ;  /* 0x000000000700720c */ /* 0x000fe20003f06070 */
[----:B------:R-:W-:Y:S01]  /*5640*/  IMAD.X R7, RZ, RZ, R8, P2 ;  /* 0x000000ffff077224 */ /* 0x000fe200010e0608 */
[----:B------:R-:W-:Y:S02]  /*5650*/  ISETP.NE.AND.EX P1, PT, R3, RZ, PT, P1 ;  /* 0x000000ff0300720c */ /* 0x000fe40003f25310 */
[----:B------:R-:W-:Y:S01]  /*5660*/  ISETP.GE.U32.AND.EX P0, PT, R10, R3, PT, P0 ;  /* 0x000000030a00720c */ /* 0x000fe20003f06100 */
[----:B------:R-:W-:-:S03]  /*5670*/  IMAD.MOV.U32 R3, RZ, RZ, 0x0 ;  /* 0x00000000ff037424 */ /* 0x000fc600078e00ff */
[----:B------:R-:W-:Y:S02]  /*5680*/  SEL R6, R6, R11, P0 ;  /* 0x0000000b06067207 */ /* 0x000fe40000000000 */
[----:B------:R-:W-:Y:S02]  /*5690*/  SEL R7, R7, R8, P0 ;  /* 0x0000000807077207 */ /* 0x000fe40000000000 */
[----:B------:R-:W-:Y:S02]  /*56a0*/  SEL R6, R6, 0xffffffff, P1 ;  /* 0xffffffff06067807 */ /* 0x000fe40000800000 */
[----:B------:R-:W-:Y:S01]  /*56b0*/  SEL R7, R7, 0xffffffff, P1 ;  /* 0xffffffff07077807 */ /* 0x000fe20000800000 */
[----:B------:R-:W-:Y:S06]  /*56c0*/  RET.REL.NODEC R2 `(_Z3TSPPiS_Pmmmm) ;  /* 0xffffffa8024c7950 */ /* 0x000fec0003c3ffff */
.L_x_128:
[----:B------:R-:W-:-:S00]  /*56d0*/  BRA `(.L_x_128) ;  /* 0xfffffffc00fc7947 */ /* 0x000fc0000383ffff */
[----:B------:R-:W-:-:S00]  /*56e0*/  NOP ;  /* 0x0000000000007918 */ /* 0x000fc00000000000 */
        /* <DEDUP_REMOVED lines=9> */
.L_x_129:


//--------------------- .nv.global.init           --------------------------
	.section	.nv.global.init,"aw",@progbits
.nv.global.init:
	.type		$str$2,@object
	.size		$str$2,($str$4 - $str$2)
$str$2:
        /*0000*/ 	.byte	0x0a, 0x00
	.type		$str$4,@object
	.size		$str$4,($str$3 - $str$4)
$str$4:
        /*0002*/ 	.byte	0x20, 0x25, 0x64, 0x00
	.type		$str$3,@object
	.size		$str$3,($str$5 - $str$3)
$str$3:
        /*0006*/ 	.byte	0x25, 0x32, 0x64, 0x2f, 0x25, 0x32, 0x64, 0x00
	.type		$str$5,@object
	.size		$str$5,($str$6 - $str$5)
$str$5:
        /*000e*/ 	.byte	0x4c, 0x69, 0x73, 0x74, 0x20, 0x66, 0x75, 0x6c, 0x6c, 0x00
	.type		$str$6,@object
	.size		$str$6,($str$7 - $str$6)
$str$6:
        /*0018*/ 	.byte	0x49, 0x6e, 0x76, 0x61, 0x6c, 0x69, 0x64, 0x20, 0x69, 0x6e, 0x64, 0x65, 0x78, 0x20, 0x25, 0x64
        /*0028*/ 	.byte	0x0a, 0x00
	.type		$str$7,@object
	.size		$str$7,(.L_5 - $str$7)
$str$7:
        /*002a*/ 	.byte	0x54, 0x68, 0x72, 0x65, 0x61, 0x64, 0x20, 0x25, 0x64, 0x20, 0x7c, 0x20, 0x70, 0x65, 0x72, 0x6d
        /*003a*/ 	.byte	0x75, 0x74, 0x61, 0x74, 0x69, 0x6f, 0x6e, 0x73, 0x5f, 0x70, 0x65, 0x72, 0x5f, 0x74, 0x68, 0x72
        /*004a*/ 	.byte	0x65, 0x61, 0x64, 0x3a, 0x20, 0x25, 0x6c, 0x64, 0x20, 0x7c, 0x20, 0x70, 0x65, 0x72, 0x6d, 0x5f
        /*005a*/ 	.byte	0x69, 0x64, 0x78, 0x3a, 0x20, 0x25, 0x6c, 0x64, 0x20, 0x7c, 0x20, 0x73, 0x74, 0x6f, 0x70, 0x5f
        /*006a*/ 	.byte	0x69, 0x64, 0x78, 0x3a, 0x20, 0x25, 0x6c, 0x64, 0x0a, 0x00
.L_5:


//--------------------- .nv.shared.reserved.0     --------------------------
	.section	.nv.shared.reserved.0,"aw",@nobits
	.weak		__nv_reservedSMEM_offset_0_alias
	.size		__nv_reservedSMEM_offset_0_alias, 0, 64
	.other		__nv_reservedSMEM_offset_0_alias,@"STO_CUDA_RESERVED_SHARED STV_DEFAULT"
__nv_reservedSMEM_offset_0_alias:
	.zero		0
	.zero		64


//--------------------- .nv.constant0._Z3TSPPiS_Pmmmm --------------------------
	.section	.nv.constant0._Z3TSPPiS_Pmmmm,"a",@progbits
	.sectionflags	@""
	.align	4
.nv.constant0._Z3TSPPiS_Pmmmm:
	.zero		944


//--------------------- SYMBOLS --------------------------

	.type		.nv.reservedSmem.offset0,@object
	.size		.nv.reservedSmem.offset0,0x4
	.type		vprintf,@function
	.type		malloc,@function
	.type		free,@function
